//
// Generated by NVIDIA NVVM Compiler
//
// Compiler Build ID: CL-36424714
// Cuda compilation tools, release 13.0, V13.0.88
// Based on NVVM 20.0.0
//

.version 9.0
.target sm_100
.address_size 64

	// .globl	_Z26apply_median_filter_kernelPhS_iiiii
.extern .shared .align 16 .b8 s[];

.visible .entry _Z26apply_median_filter_kernelPhS_iiiii(
	.param .u64 .ptr .align 1 _Z26apply_median_filter_kernelPhS_iiiii_param_0,
	.param .u64 .ptr .align 1 _Z26apply_median_filter_kernelPhS_iiiii_param_1,
	.param .u32 _Z26apply_median_filter_kernelPhS_iiiii_param_2,
	.param .u32 _Z26apply_median_filter_kernelPhS_iiiii_param_3,
	.param .u32 _Z26apply_median_filter_kernelPhS_iiiii_param_4,
	.param .u32 _Z26apply_median_filter_kernelPhS_iiiii_param_5,
	.param .u32 _Z26apply_median_filter_kernelPhS_iiiii_param_6
)
{
	.local .align 16 .b8 	__local_depot0[1024];
	.reg .b64 	%SP;
	.reg .b64 	%SPL;
	.reg .pred 	%p<286>;
	.reg .b16 	%rs<260>;
	.reg .b32 	%r<746>;
	.reg .b64 	%rd<74>;

	mov.u64 	%SPL, __local_depot0;
	ld.param.u64 	%rd3, [_Z26apply_median_filter_kernelPhS_iiiii_param_0];
	ld.param.u32 	%r307, [_Z26apply_median_filter_kernelPhS_iiiii_param_2];
	ld.param.u32 	%r308, [_Z26apply_median_filter_kernelPhS_iiiii_param_3];
	ld.param.u32 	%r309, [_Z26apply_median_filter_kernelPhS_iiiii_param_4];
	ld.param.u32 	%r310, [_Z26apply_median_filter_kernelPhS_iiiii_param_5];
	ld.param.u32 	%r311, [_Z26apply_median_filter_kernelPhS_iiiii_param_6];
	add.u64 	%rd1, %SPL, 0;
	mov.u32 	%r1, %tid.x;
	mov.u32 	%r312, %ctaid.x;
	mov.u32 	%r2, %ntid.x;
	mad.lo.s32 	%r3, %r312, %r2, %r1;
	mov.u32 	%r4, %tid.y;
	mov.u32 	%r313, %ctaid.y;
	mov.u32 	%r5, %ntid.y;
	mad.lo.s32 	%r6, %r313, %r5, %r4;
	mov.u32 	%r7, %tid.z;
	mov.u32 	%r314, %ctaid.z;
	mov.u32 	%r8, %ntid.z;
	mad.lo.s32 	%r9, %r314, %r8, %r7;
	sub.s32 	%r315, %r307, %r310;
	setp.gt.s32 	%p2, %r3, %r315;
	sub.s32 	%r10, %r308, %r311;
	setp.gt.s32 	%p3, %r6, %r10;
	or.pred  	%p4, %p2, %p3;
	setp.ge.s32 	%p5, %r9, %r309;
	or.pred  	%p6, %p5, %p4;
	@%p6 bra 	$L__BB0_281;
	mul.lo.s32 	%r11, %r309, %r6;
	setp.ge.u32 	%p7, %r3, %r307;
	add.s32 	%r316, %r2, %r310;
	add.s32 	%r12, %r316, -1;
	setp.ge.u32 	%p8, %r1, %r12;
	or.pred  	%p9, %p7, %p8;
	@%p9 bra 	$L__BB0_7;
	setp.lt.u32 	%p10, %r6, %r308;
	add.s32 	%r318, %r5, %r311;
	add.s32 	%r13, %r318, -1;
	setp.lt.u32 	%p11, %r4, %r13;
	and.pred  	%p1, %p10, %p11;
	cvta.to.global.u64 	%rd2, %rd3;
	mov.b32 	%r734, 0;
	not.pred 	%p12, %p1;
	mov.u32 	%r733, %r1;
	mov.u32 	%r735, %r734;
$L__BB0_3:
	@%p12 bra 	$L__BB0_6;
	mul.lo.s32 	%r17, %r733, %r13;
	add.s32 	%r320, %r734, %r3;
	mul.lo.s32 	%r18, %r320, %r308;
	mov.b32 	%r737, 0;
	mov.u32 	%r736, %r4;
	mov.u32 	%r738, %r737;
$L__BB0_5:
	add.s32 	%r321, %r736, %r17;
	mad.lo.s32 	%r322, %r321, %r8, %r7;
	add.s32 	%r323, %r18, %r737;
	add.s32 	%r324, %r11, %r9;
	mad.lo.s32 	%r325, %r323, %r309, %r324;
	cvt.u64.u32 	%rd6, %r325;
	add.s64 	%rd7, %rd2, %rd6;
	ld.global.u8 	%rs3, [%rd7];
	mov.u32 	%r326, s;
	add.s32 	%r327, %r326, %r322;
	st.shared.u8 	[%r327], %rs3;
	add.s32 	%r22, %r738, 1;
	mad.lo.s32 	%r737, %r5, %r738, %r5;
	add.s32 	%r328, %r737, %r6;
	setp.lt.u32 	%p13, %r328, %r308;
	add.s32 	%r736, %r737, %r4;
	setp.lt.u32 	%p14, %r736, %r13;
	and.pred  	%p15, %p13, %p14;
	mov.u32 	%r738, %r22;
	@%p15 bra 	$L__BB0_5;
$L__BB0_6:
	add.s32 	%r25, %r735, 1;
	mad.lo.s32 	%r734, %r2, %r735, %r2;
	add.s32 	%r329, %r734, %r3;
	setp.lt.u32 	%p16, %r329, %r307;
	add.s32 	%r733, %r734, %r1;
	setp.lt.u32 	%p17, %r733, %r12;
	and.pred  	%p18, %p16, %p17;
	mov.u32 	%r735, %r25;
	@%p18 bra 	$L__BB0_3;
$L__BB0_7:
	add.s32 	%r28, %r5, -1;
	mov.b32 	%r745, 0;
	st.local.v4.u32 	[%rd1], {%r745, %r745, %r745, %r745};
	st.local.v4.u32 	[%rd1+16], {%r745, %r745, %r745, %r745};
	st.local.v4.u32 	[%rd1+32], {%r745, %r745, %r745, %r745};
	st.local.v4.u32 	[%rd1+48], {%r745, %r745, %r745, %r745};
	st.local.v4.u32 	[%rd1+64], {%r745, %r745, %r745, %r745};
	st.local.v4.u32 	[%rd1+80], {%r745, %r745, %r745, %r745};
	st.local.v4.u32 	[%rd1+96], {%r745, %r745, %r745, %r745};
	st.local.v4.u32 	[%rd1+112], {%r745, %r745, %r745, %r745};
	st.local.v4.u32 	[%rd1+128], {%r745, %r745, %r745, %r745};
	st.local.v4.u32 	[%rd1+144], {%r745, %r745, %r745, %r745};
	st.local.v4.u32 	[%rd1+160], {%r745, %r745, %r745, %r745};
	st.local.v4.u32 	[%rd1+176], {%r745, %r745, %r745, %r745};
	st.local.v4.u32 	[%rd1+192], {%r745, %r745, %r745, %r745};
	st.local.v4.u32 	[%rd1+208], {%r745, %r745, %r745, %r745};
	st.local.v4.u32 	[%rd1+224], {%r745, %r745, %r745, %r745};
	st.local.v4.u32 	[%rd1+240], {%r745, %r745, %r745, %r745};
	st.local.v4.u32 	[%rd1+256], {%r745, %r745, %r745, %r745};
	st.local.v4.u32 	[%rd1+272], {%r745, %r745, %r745, %r745};
	st.local.v4.u32 	[%rd1+288], {%r745, %r745, %r745, %r745};
	st.local.v4.u32 	[%rd1+304], {%r745, %r745, %r745, %r745};
	st.local.v4.u32 	[%rd1+320], {%r745, %r745, %r745, %r745};
	st.local.v4.u32 	[%rd1+336], {%r745, %r745, %r745, %r745};
	st.local.v4.u32 	[%rd1+352], {%r745, %r745, %r745, %r745};
	st.local.v4.u32 	[%rd1+368], {%r745, %r745, %r745, %r745};
	st.local.v4.u32 	[%rd1+384], {%r745, %r745, %r745, %r745};
	st.local.v4.u32 	[%rd1+400], {%r745, %r745, %r745, %r745};
	st.local.v4.u32 	[%rd1+416], {%r745, %r745, %r745, %r745};
	st.local.v4.u32 	[%rd1+432], {%r745, %r745, %r745, %r745};
	st.local.v4.u32 	[%rd1+448], {%r745, %r745, %r745, %r745};
	st.local.v4.u32 	[%rd1+464], {%r745, %r745, %r745, %r745};
	st.local.v4.u32 	[%rd1+480], {%r745, %r745, %r745, %r745};
	st.local.v4.u32 	[%rd1+496], {%r745, %r745, %r745, %r745};
	st.local.v4.u32 	[%rd1+512], {%r745, %r745, %r745, %r745};
	st.local.v4.u32 	[%rd1+528], {%r745, %r745, %r745, %r745};
	st.local.v4.u32 	[%rd1+544], {%r745, %r745, %r745, %r745};
	st.local.v4.u32 	[%rd1+560], {%r745, %r745, %r745, %r745};
	st.local.v4.u32 	[%rd1+576], {%r745, %r745, %r745, %r745};
	st.local.v4.u32 	[%rd1+592], {%r745, %r745, %r745, %r745};
	st.local.v4.u32 	[%rd1+608], {%r745, %r745, %r745, %r745};
	st.local.v4.u32 	[%rd1+624], {%r745, %r745, %r745, %r745};
	st.local.v4.u32 	[%rd1+640], {%r745, %r745, %r745, %r745};
	st.local.v4.u32 	[%rd1+656], {%r745, %r745, %r745, %r745};
	st.local.v4.u32 	[%rd1+672], {%r745, %r745, %r745, %r745};
	st.local.v4.u32 	[%rd1+688], {%r745, %r745, %r745, %r745};
	st.local.v4.u32 	[%rd1+704], {%r745, %r745, %r745, %r745};
	st.local.v4.u32 	[%rd1+720], {%r745, %r745, %r745, %r745};
	st.local.v4.u32 	[%rd1+736], {%r745, %r745, %r745, %r745};
	st.local.v4.u32 	[%rd1+752], {%r745, %r745, %r745, %r745};
	st.local.v4.u32 	[%rd1+768], {%r745, %r745, %r745, %r745};
	st.local.v4.u32 	[%rd1+784], {%r745, %r745, %r745, %r745};
	st.local.v4.u32 	[%rd1+800], {%r745, %r745, %r745, %r745};
	st.local.v4.u32 	[%rd1+816], {%r745, %r745, %r745, %r745};
	st.local.v4.u32 	[%rd1+832], {%r745, %r745, %r745, %r745};
	st.local.v4.u32 	[%rd1+848], {%r745, %r745, %r745, %r745};
	st.local.v4.u32 	[%rd1+864], {%r745, %r745, %r745, %r745};
	st.local.v4.u32 	[%rd1+880], {%r745, %r745, %r745, %r745};
	st.local.v4.u32 	[%rd1+896], {%r745, %r745, %r745, %r745};
	st.local.v4.u32 	[%rd1+912], {%r745, %r745, %r745, %r745};
	st.local.v4.u32 	[%rd1+928], {%r745, %r745, %r745, %r745};
	st.local.v4.u32 	[%rd1+944], {%r745, %r745, %r745, %r745};
	st.local.v4.u32 	[%rd1+960], {%r745, %r745, %r745, %r745};
	st.local.v4.u32 	[%rd1+976], {%r745, %r745, %r745, %r745};
	st.local.v4.u32 	[%rd1+992], {%r745, %r745, %r745, %r745};
	st.local.v4.u32 	[%rd1+1008], {%r745, %r745, %r745, %r745};
	min.s32 	%r331, %r310, %r311;
	setp.lt.s32 	%p19, %r331, 1;
	@%p19 bra 	$L__BB0_24;
	and.b32  	%r29, %r311, 15;
	and.b32  	%r30, %r311, 7;
	and.b32  	%r31, %r311, 2147483632;
	and.b32  	%r32, %r311, 3;
	neg.s32 	%r33, %r31;
	add.s32 	%r34, %r28, %r311;
	mov.b32 	%r739, 0;
$L__BB0_9:
	setp.lt.u32 	%p20, %r311, 16;
	add.s32 	%r334, %r739, %r1;
	mad.lo.s32 	%r36, %r334, %r34, %r4;
	mov.b32 	%r743, 0;
	@%p20 bra 	$L__BB0_12;
	mov.u32 	%r335, s;
	add.s32 	%r336, %r335, %r7;
	mad.lo.s32 	%r740, %r8, %r36, %r336;
	mov.u32 	%r741, %r33;
$L__BB0_11:
	.pragma "nounroll";
	ld.shared.u8 	%r337, [%r740];
	mul.wide.u32 	%rd8, %r337, 4;
	add.s64 	%rd9, %rd1, %rd8;
	ld.local.u32 	%r338, [%rd9];
	add.s32 	%r339, %r338, 1;
	st.local.u32 	[%rd9], %r339;
	add.s32 	%r340, %r740, %r8;
	ld.shared.u8 	%r341, [%r340];
	mul.wide.u32 	%rd10, %r341, 4;
	add.s64 	%rd11, %rd1, %rd10;
	ld.local.u32 	%r342, [%rd11];
	add.s32 	%r343, %r342, 1;
	st.local.u32 	[%rd11], %r343;
	add.s32 	%r344, %r340, %r8;
	ld.shared.u8 	%r345, [%r344];
	mul.wide.u32 	%rd12, %r345, 4;
	add.s64 	%rd13, %rd1, %rd12;
	ld.local.u32 	%r346, [%rd13];
	add.s32 	%r347, %r346, 1;
	st.local.u32 	[%rd13], %r347;
	add.s32 	%r348, %r344, %r8;
	ld.shared.u8 	%r349, [%r348];
	mul.wide.u32 	%rd14, %r349, 4;
	add.s64 	%rd15, %rd1, %rd14;
	ld.local.u32 	%r350, [%rd15];
	add.s32 	%r351, %r350, 1;
	st.local.u32 	[%rd15], %r351;
	add.s32 	%r352, %r348, %r8;
	ld.shared.u8 	%r353, [%r352];
	mul.wide.u32 	%rd16, %r353, 4;
	add.s64 	%rd17, %rd1, %rd16;
	ld.local.u32 	%r354, [%rd17];
	add.s32 	%r355, %r354, 1;
	st.local.u32 	[%rd17], %r355;
	add.s32 	%r356, %r352, %r8;
	ld.shared.u8 	%r357, [%r356];
	mul.wide.u32 	%rd18, %r357, 4;
	add.s64 	%rd19, %rd1, %rd18;
	ld.local.u32 	%r358, [%rd19];
	add.s32 	%r359, %r358, 1;
	st.local.u32 	[%rd19], %r359;
	add.s32 	%r360, %r356, %r8;
	ld.shared.u8 	%r361, [%r360];
	mul.wide.u32 	%rd20, %r361, 4;
	add.s64 	%rd21, %rd1, %rd20;
	ld.local.u32 	%r362, [%rd21];
	add.s32 	%r363, %r362, 1;
	st.local.u32 	[%rd21], %r363;
	add.s32 	%r364, %r360, %r8;
	ld.shared.u8 	%r365, [%r364];
	mul.wide.u32 	%rd22, %r365, 4;
	add.s64 	%rd23, %rd1, %rd22;
	ld.local.u32 	%r366, [%rd23];
	add.s32 	%r367, %r366, 1;
	st.local.u32 	[%rd23], %r367;
	add.s32 	%r368, %r364, %r8;
	ld.shared.u8 	%r369, [%r368];
	mul.wide.u32 	%rd24, %r369, 4;
	add.s64 	%rd25, %rd1, %rd24;
	ld.local.u32 	%r370, [%rd25];
	add.s32 	%r371, %r370, 1;
	st.local.u32 	[%rd25], %r371;
	add.s32 	%r372, %r368, %r8;
	ld.shared.u8 	%r373, [%r372];
	mul.wide.u32 	%rd26, %r373, 4;
	add.s64 	%rd27, %rd1, %rd26;
	ld.local.u32 	%r374, [%rd27];
	add.s32 	%r375, %r374, 1;
	st.local.u32 	[%rd27], %r375;
	add.s32 	%r376, %r372, %r8;
	ld.shared.u8 	%r377, [%r376];
	mul.wide.u32 	%rd28, %r377, 4;
	add.s64 	%rd29, %rd1, %rd28;
	ld.local.u32 	%r378, [%rd29];
	add.s32 	%r379, %r378, 1;
	st.local.u32 	[%rd29], %r379;
	add.s32 	%r380, %r376, %r8;
	ld.shared.u8 	%r381, [%r380];
	mul.wide.u32 	%rd30, %r381, 4;
	add.s64 	%rd31, %rd1, %rd30;
	ld.local.u32 	%r382, [%rd31];
	add.s32 	%r383, %r382, 1;
	st.local.u32 	[%rd31], %r383;
	add.s32 	%r384, %r380, %r8;
	ld.shared.u8 	%r385, [%r384];
	mul.wide.u32 	%rd32, %r385, 4;
	add.s64 	%rd33, %rd1, %rd32;
	ld.local.u32 	%r386, [%rd33];
	add.s32 	%r387, %r386, 1;
	st.local.u32 	[%rd33], %r387;
	add.s32 	%r388, %r384, %r8;
	ld.shared.u8 	%r389, [%r388];
	mul.wide.u32 	%rd34, %r389, 4;
	add.s64 	%rd35, %rd1, %rd34;
	ld.local.u32 	%r390, [%rd35];
	add.s32 	%r391, %r390, 1;
	st.local.u32 	[%rd35], %r391;
	add.s32 	%r392, %r388, %r8;
	ld.shared.u8 	%r393, [%r392];
	mul.wide.u32 	%rd36, %r393, 4;
	add.s64 	%rd37, %rd1, %rd36;
	ld.local.u32 	%r394, [%rd37];
	add.s32 	%r395, %r394, 1;
	st.local.u32 	[%rd37], %r395;
	add.s32 	%r396, %r392, %r8;
	ld.shared.u8 	%r397, [%r396];
	mul.wide.u32 	%rd38, %r397, 4;
	add.s64 	%rd39, %rd1, %rd38;
	ld.local.u32 	%r398, [%rd39];
	add.s32 	%r399, %r398, 1;
	st.local.u32 	[%rd39], %r399;
	add.s32 	%r741, %r741, 16;
	shl.b32 	%r400, %r8, 4;
	add.s32 	%r740, %r740, %r400;
	setp.eq.s32 	%p21, %r741, 0;
	mov.u32 	%r743, %r31;
	@%p21 bra 	$L__BB0_12;
	bra.uni 	$L__BB0_11;
$L__BB0_12:
	setp.eq.s32 	%p22, %r29, 0;
	@%p22 bra 	$L__BB0_22;
	add.s32 	%r401, %r29, -1;
	setp.lt.u32 	%p23, %r401, 7;
	@%p23 bra 	$L__BB0_15;
	add.s32 	%r402, %r743, %r36;
	mad.lo.s32 	%r403, %r402, %r8, %r7;
	mov.u32 	%r404, s;
	add.s32 	%r405, %r404, %r403;
	ld.shared.u8 	%r406, [%r405];
	mul.wide.u32 	%rd40, %r406, 4;
	add.s64 	%rd41, %rd1, %rd40;
	ld.local.u32 	%r407, [%rd41];
	add.s32 	%r408, %r407, 1;
	st.local.u32 	[%rd41], %r408;
	add.s32 	%r409, %r405, %r8;
	ld.shared.u8 	%r410, [%r409];
	mul.wide.u32 	%rd42, %r410, 4;
	add.s64 	%rd43, %rd1, %rd42;
	ld.local.u32 	%r411, [%rd43];
	add.s32 	%r412, %r411, 1;
	st.local.u32 	[%rd43], %r412;
	add.s32 	%r413, %r409, %r8;
	ld.shared.u8 	%r414, [%r413];
	mul.wide.u32 	%rd44, %r414, 4;
	add.s64 	%rd45, %rd1, %rd44;
	ld.local.u32 	%r415, [%rd45];
	add.s32 	%r416, %r415, 1;
	st.local.u32 	[%rd45], %r416;
	add.s32 	%r417, %r413, %r8;
	ld.shared.u8 	%r418, [%r417];
	mul.wide.u32 	%rd46, %r418, 4;
	add.s64 	%rd47, %rd1, %rd46;
	ld.local.u32 	%r419, [%rd47];
	add.s32 	%r420, %r419, 1;
	st.local.u32 	[%rd47], %r420;
	add.s32 	%r421, %r417, %r8;
	ld.shared.u8 	%r422, [%r421];
	mul.wide.u32 	%rd48, %r422, 4;
	add.s64 	%rd49, %rd1, %rd48;
	ld.local.u32 	%r423, [%rd49];
	add.s32 	%r424, %r423, 1;
	st.local.u32 	[%rd49], %r424;
	add.s32 	%r425, %r421, %r8;
	ld.shared.u8 	%r426, [%r425];
	mul.wide.u32 	%rd50, %r426, 4;
	add.s64 	%rd51, %rd1, %rd50;
	ld.local.u32 	%r427, [%rd51];
	add.s32 	%r428, %r427, 1;
	st.local.u32 	[%rd51], %r428;
	add.s32 	%r429, %r425, %r8;
	ld.shared.u8 	%r430, [%r429];
	mul.wide.u32 	%rd52, %r430, 4;
	add.s64 	%rd53, %rd1, %rd52;
	ld.local.u32 	%r431, [%rd53];
	add.s32 	%r432, %r431, 1;
	st.local.u32 	[%rd53], %r432;
	add.s32 	%r433, %r429, %r8;
	ld.shared.u8 	%r434, [%r433];
	mul.wide.u32 	%rd54, %r434, 4;
	add.s64 	%rd55, %rd1, %rd54;
	ld.local.u32 	%r435, [%rd55];
	add.s32 	%r436, %r435, 1;
	st.local.u32 	[%rd55], %r436;
	add.s32 	%r743, %r743, 8;
$L__BB0_15:
	setp.eq.s32 	%p24, %r30, 0;
	@%p24 bra 	$L__BB0_22;
	add.s32 	%r437, %r30, -1;
	setp.lt.u32 	%p25, %r437, 3;
	@%p25 bra 	$L__BB0_18;
	add.s32 	%r438, %r743, %r36;
	mad.lo.s32 	%r439, %r438, %r8, %r7;
	mov.u32 	%r440, s;
	add.s32 	%r441, %r440, %r439;
	ld.shared.u8 	%r442, [%r441];
	mul.wide.u32 	%rd56, %r442, 4;
	add.s64 	%rd57, %rd1, %rd56;
	ld.local.u32 	%r443, [%rd57];
	add.s32 	%r444, %r443, 1;
	st.local.u32 	[%rd57], %r444;
	add.s32 	%r445, %r441, %r8;
	ld.shared.u8 	%r446, [%r445];
	mul.wide.u32 	%rd58, %r446, 4;
	add.s64 	%rd59, %rd1, %rd58;
	ld.local.u32 	%r447, [%rd59];
	add.s32 	%r448, %r447, 1;
	st.local.u32 	[%rd59], %r448;
	add.s32 	%r449, %r445, %r8;
	ld.shared.u8 	%r450, [%r449];
	mul.wide.u32 	%rd60, %r450, 4;
	add.s64 	%rd61, %rd1, %rd60;
	ld.local.u32 	%r451, [%rd61];
	add.s32 	%r452, %r451, 1;
	st.local.u32 	[%rd61], %r452;
	add.s32 	%r453, %r449, %r8;
	ld.shared.u8 	%r454, [%r453];
	mul.wide.u32 	%rd62, %r454, 4;
	add.s64 	%rd63, %rd1, %rd62;
	ld.local.u32 	%r455, [%rd63];
	add.s32 	%r456, %r455, 1;
	st.local.u32 	[%rd63], %r456;
	add.s32 	%r743, %r743, 4;
$L__BB0_18:
	setp.eq.s32 	%p26, %r32, 0;
	@%p26 bra 	$L__BB0_22;
	setp.eq.s32 	%p27, %r32, 1;
	add.s32 	%r457, %r743, %r36;
	mad.lo.s32 	%r458, %r457, %r8, %r7;
	mov.u32 	%r459, s;
	add.s32 	%r47, %r459, %r458;
	ld.shared.u8 	%r460, [%r47];
	mul.wide.u32 	%rd64, %r460, 4;
	add.s64 	%rd65, %rd1, %rd64;
	ld.local.u32 	%r461, [%rd65];
	add.s32 	%r462, %r461, 1;
	st.local.u32 	[%rd65], %r462;
	@%p27 bra 	$L__BB0_22;
	setp.eq.s32 	%p28, %r32, 2;
	add.s32 	%r48, %r47, %r8;
	ld.shared.u8 	%r463, [%r48];
	mul.wide.u32 	%rd66, %r463, 4;
	add.s64 	%rd67, %rd1, %rd66;
	ld.local.u32 	%r464, [%rd67];
	add.s32 	%r465, %r464, 1;
	st.local.u32 	[%rd67], %r465;
	@%p28 bra 	$L__BB0_22;
	add.s32 	%r466, %r48, %r8;
	ld.shared.u8 	%r467, [%r466];
	mul.wide.u32 	%rd68, %r467, 4;
	add.s64 	%rd69, %rd1, %rd68;
	ld.local.u32 	%r468, [%rd69];
	add.s32 	%r469, %r468, 1;
	st.local.u32 	[%rd69], %r469;
$L__BB0_22:
	add.s32 	%r739, %r739, 1;
	setp.ne.s32 	%p29, %r739, %r310;
	@%p29 bra 	$L__BB0_9;
	ld.local.u32 	%r745, [%rd1];
$L__BB0_24:
	mad.lo.s32 	%r470, %r311, %r310, -1;
	shr.u32 	%r471, %r470, 31;
	add.s32 	%r472, %r470, %r471;
	shr.s32 	%r52, %r472, 1;
	setp.ge.s32 	%p30, %r745, %r52;
	mov.b16 	%rs259, 0;
	@%p30 bra 	$L__BB0_280;
	ld.local.u32 	%r473, [%rd1+4];
	add.s32 	%r53, %r473, %r745;
	setp.ge.s32 	%p31, %r53, %r52;
	mov.b16 	%rs259, 1;
	@%p31 bra 	$L__BB0_280;
	ld.local.u32 	%r474, [%rd1+8];
	add.s32 	%r54, %r474, %r53;
	setp.ge.s32 	%p32, %r54, %r52;
	mov.b16 	%rs259, 2;
	@%p32 bra 	$L__BB0_280;
	ld.local.u32 	%r475, [%rd1+12];
	add.s32 	%r55, %r475, %r54;
	setp.ge.s32 	%p33, %r55, %r52;
	mov.b16 	%rs259, 3;
	@%p33 bra 	$L__BB0_280;
	ld.local.u32 	%r476, [%rd1+16];
	add.s32 	%r56, %r476, %r55;
	setp.ge.s32 	%p34, %r56, %r52;
	mov.b16 	%rs259, 4;
	@%p34 bra 	$L__BB0_280;
	ld.local.u32 	%r477, [%rd1+20];
	add.s32 	%r57, %r477, %r56;
	setp.ge.s32 	%p35, %r57, %r52;
	mov.b16 	%rs259, 5;
	@%p35 bra 	$L__BB0_280;
	ld.local.u32 	%r478, [%rd1+24];
	add.s32 	%r58, %r478, %r57;
	setp.ge.s32 	%p36, %r58, %r52;
	mov.b16 	%rs259, 6;
	@%p36 bra 	$L__BB0_280;
	ld.local.u32 	%r479, [%rd1+28];
	add.s32 	%r59, %r479, %r58;
	setp.ge.s32 	%p37, %r59, %r52;
	mov.b16 	%rs259, 7;
	@%p37 bra 	$L__BB0_280;
	ld.local.u32 	%r480, [%rd1+32];
	add.s32 	%r60, %r480, %r59;
	setp.ge.s32 	%p38, %r60, %r52;
	mov.b16 	%rs259, 8;
	@%p38 bra 	$L__BB0_280;
	ld.local.u32 	%r481, [%rd1+36];
	add.s32 	%r61, %r481, %r60;
	setp.ge.s32 	%p39, %r61, %r52;
	mov.b16 	%rs259, 9;
	@%p39 bra 	$L__BB0_280;
	ld.local.u32 	%r482, [%rd1+40];
	add.s32 	%r62, %r482, %r61;
	setp.ge.s32 	%p40, %r62, %r52;
	mov.b16 	%rs259, 10;
	@%p40 bra 	$L__BB0_280;
	ld.local.u32 	%r483, [%rd1+44];
	add.s32 	%r63, %r483, %r62;
	setp.ge.s32 	%p41, %r63, %r52;
	mov.b16 	%rs259, 11;
	@%p41 bra 	$L__BB0_280;
	ld.local.u32 	%r484, [%rd1+48];
	add.s32 	%r64, %r484, %r63;
	setp.ge.s32 	%p42, %r64, %r52;
	mov.b16 	%rs259, 12;
	@%p42 bra 	$L__BB0_280;
	ld.local.u32 	%r485, [%rd1+52];
	add.s32 	%r65, %r485, %r64;
	setp.ge.s32 	%p43, %r65, %r52;
	mov.b16 	%rs259, 13;
	@%p43 bra 	$L__BB0_280;
	ld.local.u32 	%r486, [%rd1+56];
	add.s32 	%r66, %r486, %r65;
	setp.ge.s32 	%p44, %r66, %r52;
	mov.b16 	%rs259, 14;
	@%p44 bra 	$L__BB0_280;
	ld.local.u32 	%r487, [%rd1+60];
	add.s32 	%r67, %r487, %r66;
	setp.ge.s32 	%p45, %r67, %r52;
	mov.b16 	%rs259, 15;
	@%p45 bra 	$L__BB0_280;
	ld.local.u32 	%r488, [%rd1+64];
	add.s32 	%r68, %r488, %r67;
	setp.ge.s32 	%p46, %r68, %r52;
	mov.b16 	%rs259, 16;
	@%p46 bra 	$L__BB0_280;
	ld.local.u32 	%r489, [%rd1+68];
	add.s32 	%r69, %r489, %r68;
	setp.ge.s32 	%p47, %r69, %r52;
	mov.b16 	%rs259, 17;
	@%p47 bra 	$L__BB0_280;
	ld.local.u32 	%r490, [%rd1+72];
	add.s32 	%r70, %r490, %r69;
	setp.ge.s32 	%p48, %r70, %r52;
	mov.b16 	%rs259, 18;
	@%p48 bra 	$L__BB0_280;
	ld.local.u32 	%r491, [%rd1+76];
	add.s32 	%r71, %r491, %r70;
	setp.ge.s32 	%p49, %r71, %r52;
	mov.b16 	%rs259, 19;
	@%p49 bra 	$L__BB0_280;
	ld.local.u32 	%r492, [%rd1+80];
	add.s32 	%r72, %r492, %r71;
	setp.ge.s32 	%p50, %r72, %r52;
	mov.b16 	%rs259, 20;
	@%p50 bra 	$L__BB0_280;
	ld.local.u32 	%r493, [%rd1+84];
	add.s32 	%r73, %r493, %r72;
	setp.ge.s32 	%p51, %r73, %r52;
	mov.b16 	%rs259, 21;
	@%p51 bra 	$L__BB0_280;
	ld.local.u32 	%r494, [%rd1+88];
	add.s32 	%r74, %r494, %r73;
	setp.ge.s32 	%p52, %r74, %r52;
	mov.b16 	%rs259, 22;
	@%p52 bra 	$L__BB0_280;
	ld.local.u32 	%r495, [%rd1+92];
	add.s32 	%r75, %r495, %r74;
	setp.ge.s32 	%p53, %r75, %r52;
	mov.b16 	%rs259, 23;
	@%p53 bra 	$L__BB0_280;
	ld.local.u32 	%r496, [%rd1+96];
	add.s32 	%r76, %r496, %r75;
	setp.ge.s32 	%p54, %r76, %r52;
	mov.b16 	%rs259, 24;
	@%p54 bra 	$L__BB0_280;
	ld.local.u32 	%r497, [%rd1+100];
	add.s32 	%r77, %r497, %r76;
	setp.ge.s32 	%p55, %r77, %r52;
	mov.b16 	%rs259, 25;
	@%p55 bra 	$L__BB0_280;
	ld.local.u32 	%r498, [%rd1+104];
	add.s32 	%r78, %r498, %r77;
	setp.ge.s32 	%p56, %r78, %r52;
	mov.b16 	%rs259, 26;
	@%p56 bra 	$L__BB0_280;
	ld.local.u32 	%r499, [%rd1+108];
	add.s32 	%r79, %r499, %r78;
	setp.ge.s32 	%p57, %r79, %r52;
	mov.b16 	%rs259, 27;
	@%p57 bra 	$L__BB0_280;
	ld.local.u32 	%r500, [%rd1+112];
	add.s32 	%r80, %r500, %r79;
	setp.ge.s32 	%p58, %r80, %r52;
	mov.b16 	%rs259, 28;
	@%p58 bra 	$L__BB0_280;
	ld.local.u32 	%r501, [%rd1+116];
	add.s32 	%r81, %r501, %r80;
	setp.ge.s32 	%p59, %r81, %r52;
	mov.b16 	%rs259, 29;
	@%p59 bra 	$L__BB0_280;
	ld.local.u32 	%r502, [%rd1+120];
	add.s32 	%r82, %r502, %r81;
	setp.ge.s32 	%p60, %r82, %r52;
	mov.b16 	%rs259, 30;
	@%p60 bra 	$L__BB0_280;
	ld.local.u32 	%r503, [%rd1+124];
	add.s32 	%r83, %r503, %r82;
	setp.ge.s32 	%p61, %r83, %r52;
	mov.b16 	%rs259, 31;
	@%p61 bra 	$L__BB0_280;
	ld.local.u32 	%r504, [%rd1+128];
	add.s32 	%r84, %r504, %r83;
	setp.ge.s32 	%p62, %r84, %r52;
	mov.b16 	%rs259, 32;
	@%p62 bra 	$L__BB0_280;
	ld.local.u32 	%r505, [%rd1+132];
	add.s32 	%r85, %r505, %r84;
	setp.ge.s32 	%p63, %r85, %r52;
	mov.b16 	%rs259, 33;
	@%p63 bra 	$L__BB0_280;
	ld.local.u32 	%r506, [%rd1+136];
	add.s32 	%r86, %r506, %r85;
	setp.ge.s32 	%p64, %r86, %r52;
	mov.b16 	%rs259, 34;
	@%p64 bra 	$L__BB0_280;
	ld.local.u32 	%r507, [%rd1+140];
	add.s32 	%r87, %r507, %r86;
	setp.ge.s32 	%p65, %r87, %r52;
	mov.b16 	%rs259, 35;
	@%p65 bra 	$L__BB0_280;
	ld.local.u32 	%r508, [%rd1+144];
	add.s32 	%r88, %r508, %r87;
	setp.ge.s32 	%p66, %r88, %r52;
	mov.b16 	%rs259, 36;
	@%p66 bra 	$L__BB0_280;
	ld.local.u32 	%r509, [%rd1+148];
	add.s32 	%r89, %r509, %r88;
	setp.ge.s32 	%p67, %r89, %r52;
	mov.b16 	%rs259, 37;
	@%p67 bra 	$L__BB0_280;
	ld.local.u32 	%r510, [%rd1+152];
	add.s32 	%r90, %r510, %r89;
	setp.ge.s32 	%p68, %r90, %r52;
	mov.b16 	%rs259, 38;
	@%p68 bra 	$L__BB0_280;
	ld.local.u32 	%r511, [%rd1+156];
	add.s32 	%r91, %r511, %r90;
	setp.ge.s32 	%p69, %r91, %r52;
	mov.b16 	%rs259, 39;
	@%p69 bra 	$L__BB0_280;
	ld.local.u32 	%r512, [%rd1+160];
	add.s32 	%r92, %r512, %r91;
	setp.ge.s32 	%p70, %r92, %r52;
	mov.b16 	%rs259, 40;
	@%p70 bra 	$L__BB0_280;
	ld.local.u32 	%r513, [%rd1+164];
	add.s32 	%r93, %r513, %r92;
	setp.ge.s32 	%p71, %r93, %r52;
	mov.b16 	%rs259, 41;
	@%p71 bra 	$L__BB0_280;
	ld.local.u32 	%r514, [%rd1+168];
	add.s32 	%r94, %r514, %r93;
	setp.ge.s32 	%p72, %r94, %r52;
	mov.b16 	%rs259, 42;
	@%p72 bra 	$L__BB0_280;
	ld.local.u32 	%r515, [%rd1+172];
	add.s32 	%r95, %r515, %r94;
	setp.ge.s32 	%p73, %r95, %r52;
	mov.b16 	%rs259, 43;
	@%p73 bra 	$L__BB0_280;
	ld.local.u32 	%r516, [%rd1+176];
	add.s32 	%r96, %r516, %r95;
	setp.ge.s32 	%p74, %r96, %r52;
	mov.b16 	%rs259, 44;
	@%p74 bra 	$L__BB0_280;
	ld.local.u32 	%r517, [%rd1+180];
	add.s32 	%r97, %r517, %r96;
	setp.ge.s32 	%p75, %r97, %r52;
	mov.b16 	%rs259, 45;
	@%p75 bra 	$L__BB0_280;
	ld.local.u32 	%r518, [%rd1+184];
	add.s32 	%r98, %r518, %r97;
	setp.ge.s32 	%p76, %r98, %r52;
	mov.b16 	%rs259, 46;
	@%p76 bra 	$L__BB0_280;
	ld.local.u32 	%r519, [%rd1+188];
	add.s32 	%r99, %r519, %r98;
	setp.ge.s32 	%p77, %r99, %r52;
	mov.b16 	%rs259, 47;
	@%p77 bra 	$L__BB0_280;
	ld.local.u32 	%r520, [%rd1+192];
	add.s32 	%r100, %r520, %r99;
	setp.ge.s32 	%p78, %r100, %r52;
	mov.b16 	%rs259, 48;
	@%p78 bra 	$L__BB0_280;
	ld.local.u32 	%r521, [%rd1+196];
	add.s32 	%r101, %r521, %r100;
	setp.ge.s32 	%p79, %r101, %r52;
	mov.b16 	%rs259, 49;
	@%p79 bra 	$L__BB0_280;
	ld.local.u32 	%r522, [%rd1+200];
	add.s32 	%r102, %r522, %r101;
	setp.ge.s32 	%p80, %r102, %r52;
	mov.b16 	%rs259, 50;
	@%p80 bra 	$L__BB0_280;
	ld.local.u32 	%r523, [%rd1+204];
	add.s32 	%r103, %r523, %r102;
	setp.ge.s32 	%p81, %r103, %r52;
	mov.b16 	%rs259, 51;
	@%p81 bra 	$L__BB0_280;
	ld.local.u32 	%r524, [%rd1+208];
	add.s32 	%r104, %r524, %r103;
	setp.ge.s32 	%p82, %r104, %r52;
	mov.b16 	%rs259, 52;
	@%p82 bra 	$L__BB0_280;
	ld.local.u32 	%r525, [%rd1+212];
	add.s32 	%r105, %r525, %r104;
	setp.ge.s32 	%p83, %r105, %r52;
	mov.b16 	%rs259, 53;
	@%p83 bra 	$L__BB0_280;
	ld.local.u32 	%r526, [%rd1+216];
	add.s32 	%r106, %r526, %r105;
	setp.ge.s32 	%p84, %r106, %r52;
	mov.b16 	%rs259, 54;
	@%p84 bra 	$L__BB0_280;
	ld.local.u32 	%r527, [%rd1+220];
	add.s32 	%r107, %r527, %r106;
	setp.ge.s32 	%p85, %r107, %r52;
	mov.b16 	%rs259, 55;
	@%p85 bra 	$L__BB0_280;
	ld.local.u32 	%r528, [%rd1+224];
	add.s32 	%r108, %r528, %r107;
	setp.ge.s32 	%p86, %r108, %r52;
	mov.b16 	%rs259, 56;
	@%p86 bra 	$L__BB0_280;
	ld.local.u32 	%r529, [%rd1+228];
	add.s32 	%r109, %r529, %r108;
	setp.ge.s32 	%p87, %r109, %r52;
	mov.b16 	%rs259, 57;
	@%p87 bra 	$L__BB0_280;
	ld.local.u32 	%r530, [%rd1+232];
	add.s32 	%r110, %r530, %r109;
	setp.ge.s32 	%p88, %r110, %r52;
	mov.b16 	%rs259, 58;
	@%p88 bra 	$L__BB0_280;
	ld.local.u32 	%r531, [%rd1+236];
	add.s32 	%r111, %r531, %r110;
	setp.ge.s32 	%p89, %r111, %r52;
	mov.b16 	%rs259, 59;
	@%p89 bra 	$L__BB0_280;
	ld.local.u32 	%r532, [%rd1+240];
	add.s32 	%r112, %r532, %r111;
	setp.ge.s32 	%p90, %r112, %r52;
	mov.b16 	%rs259, 60;
	@%p90 bra 	$L__BB0_280;
	ld.local.u32 	%r533, [%rd1+244];
	add.s32 	%r113, %r533, %r112;
	setp.ge.s32 	%p91, %r113, %r52;
	mov.b16 	%rs259, 61;
	@%p91 bra 	$L__BB0_280;
	ld.local.u32 	%r534, [%rd1+248];
	add.s32 	%r114, %r534, %r113;
	setp.ge.s32 	%p92, %r114, %r52;
	mov.b16 	%rs259, 62;
	@%p92 bra 	$L__BB0_280;
	ld.local.u32 	%r535, [%rd1+252];
	add.s32 	%r115, %r535, %r114;
	setp.ge.s32 	%p93, %r115, %r52;
	mov.b16 	%rs259, 63;
	@%p93 bra 	$L__BB0_280;
	ld.local.u32 	%r536, [%rd1+256];
	add.s32 	%r116, %r536, %r115;
	setp.ge.s32 	%p94, %r116, %r52;
	mov.b16 	%rs259, 64;
	@%p94 bra 	$L__BB0_280;
	ld.local.u32 	%r537, [%rd1+260];
	add.s32 	%r117, %r537, %r116;
	setp.ge.s32 	%p95, %r117, %r52;
	mov.b16 	%rs259, 65;
	@%p95 bra 	$L__BB0_280;
	ld.local.u32 	%r538, [%rd1+264];
	add.s32 	%r118, %r538, %r117;
	setp.ge.s32 	%p96, %r118, %r52;
	mov.b16 	%rs259, 66;
	@%p96 bra 	$L__BB0_280;
	ld.local.u32 	%r539, [%rd1+268];
	add.s32 	%r119, %r539, %r118;
	setp.ge.s32 	%p97, %r119, %r52;
	mov.b16 	%rs259, 67;
	@%p97 bra 	$L__BB0_280;
	ld.local.u32 	%r540, [%rd1+272];
	add.s32 	%r120, %r540, %r119;
	setp.ge.s32 	%p98, %r120, %r52;
	mov.b16 	%rs259, 68;
	@%p98 bra 	$L__BB0_280;
	ld.local.u32 	%r541, [%rd1+276];
	add.s32 	%r121, %r541, %r120;
	setp.ge.s32 	%p99, %r121, %r52;
	mov.b16 	%rs259, 69;
	@%p99 bra 	$L__BB0_280;
	ld.local.u32 	%r542, [%rd1+280];
	add.s32 	%r122, %r542, %r121;
	setp.ge.s32 	%p100, %r122, %r52;
	mov.b16 	%rs259, 70;
	@%p100 bra 	$L__BB0_280;
	ld.local.u32 	%r543, [%rd1+284];
	add.s32 	%r123, %r543, %r122;
	setp.ge.s32 	%p101, %r123, %r52;
	mov.b16 	%rs259, 71;
	@%p101 bra 	$L__BB0_280;
	ld.local.u32 	%r544, [%rd1+288];
	add.s32 	%r124, %r544, %r123;
	setp.ge.s32 	%p102, %r124, %r52;
	mov.b16 	%rs259, 72;
	@%p102 bra 	$L__BB0_280;
	ld.local.u32 	%r545, [%rd1+292];
	add.s32 	%r125, %r545, %r124;
	setp.ge.s32 	%p103, %r125, %r52;
	mov.b16 	%rs259, 73;
	@%p103 bra 	$L__BB0_280;
	ld.local.u32 	%r546, [%rd1+296];
	add.s32 	%r126, %r546, %r125;
	setp.ge.s32 	%p104, %r126, %r52;
	mov.b16 	%rs259, 74;
	@%p104 bra 	$L__BB0_280;
	ld.local.u32 	%r547, [%rd1+300];
	add.s32 	%r127, %r547, %r126;
	setp.ge.s32 	%p105, %r127, %r52;
	mov.b16 	%rs259, 75;
	@%p105 bra 	$L__BB0_280;
	ld.local.u32 	%r548, [%rd1+304];
	add.s32 	%r128, %r548, %r127;
	setp.ge.s32 	%p106, %r128, %r52;
	mov.b16 	%rs259, 76;
	@%p106 bra 	$L__BB0_280;
	ld.local.u32 	%r549, [%rd1+308];
	add.s32 	%r129, %r549, %r128;
	setp.ge.s32 	%p107, %r129, %r52;
	mov.b16 	%rs259, 77;
	@%p107 bra 	$L__BB0_280;
	ld.local.u32 	%r550, [%rd1+312];
	add.s32 	%r130, %r550, %r129;
	setp.ge.s32 	%p108, %r130, %r52;
	mov.b16 	%rs259, 78;
	@%p108 bra 	$L__BB0_280;
	ld.local.u32 	%r551, [%rd1+316];
	add.s32 	%r131, %r551, %r130;
	setp.ge.s32 	%p109, %r131, %r52;
	mov.b16 	%rs259, 79;
	@%p109 bra 	$L__BB0_280;
	ld.local.u32 	%r552, [%rd1+320];
	add.s32 	%r132, %r552, %r131;
	setp.ge.s32 	%p110, %r132, %r52;
	mov.b16 	%rs259, 80;
	@%p110 bra 	$L__BB0_280;
	ld.local.u32 	%r553, [%rd1+324];
	add.s32 	%r133, %r553, %r132;
	setp.ge.s32 	%p111, %r133, %r52;
	mov.b16 	%rs259, 81;
	@%p111 bra 	$L__BB0_280;
	ld.local.u32 	%r554, [%rd1+328];
	add.s32 	%r134, %r554, %r133;
	setp.ge.s32 	%p112, %r134, %r52;
	mov.b16 	%rs259, 82;
	@%p112 bra 	$L__BB0_280;
	ld.local.u32 	%r555, [%rd1+332];
	add.s32 	%r135, %r555, %r134;
	setp.ge.s32 	%p113, %r135, %r52;
	mov.b16 	%rs259, 83;
	@%p113 bra 	$L__BB0_280;
	ld.local.u32 	%r556, [%rd1+336];
	add.s32 	%r136, %r556, %r135;
	setp.ge.s32 	%p114, %r136, %r52;
	mov.b16 	%rs259, 84;
	@%p114 bra 	$L__BB0_280;
	ld.local.u32 	%r557, [%rd1+340];
	add.s32 	%r137, %r557, %r136;
	setp.ge.s32 	%p115, %r137, %r52;
	mov.b16 	%rs259, 85;
	@%p115 bra 	$L__BB0_280;
	ld.local.u32 	%r558, [%rd1+344];
	add.s32 	%r138, %r558, %r137;
	setp.ge.s32 	%p116, %r138, %r52;
	mov.b16 	%rs259, 86;
	@%p116 bra 	$L__BB0_280;
	ld.local.u32 	%r559, [%rd1+348];
	add.s32 	%r139, %r559, %r138;
	setp.ge.s32 	%p117, %r139, %r52;
	mov.b16 	%rs259, 87;
	@%p117 bra 	$L__BB0_280;
	ld.local.u32 	%r560, [%rd1+352];
	add.s32 	%r140, %r560, %r139;
	setp.ge.s32 	%p118, %r140, %r52;
	mov.b16 	%rs259, 88;
	@%p118 bra 	$L__BB0_280;
	ld.local.u32 	%r561, [%rd1+356];
	add.s32 	%r141, %r561, %r140;
	setp.ge.s32 	%p119, %r141, %r52;
	mov.b16 	%rs259, 89;
	@%p119 bra 	$L__BB0_280;
	ld.local.u32 	%r562, [%rd1+360];
	add.s32 	%r142, %r562, %r141;
	setp.ge.s32 	%p120, %r142, %r52;
	mov.b16 	%rs259, 90;
	@%p120 bra 	$L__BB0_280;
	ld.local.u32 	%r563, [%rd1+364];
	add.s32 	%r143, %r563, %r142;
	setp.ge.s32 	%p121, %r143, %r52;
	mov.b16 	%rs259, 91;
	@%p121 bra 	$L__BB0_280;
	ld.local.u32 	%r564, [%rd1+368];
	add.s32 	%r144, %r564, %r143;
	setp.ge.s32 	%p122, %r144, %r52;
	mov.b16 	%rs259, 92;
	@%p122 bra 	$L__BB0_280;
	ld.local.u32 	%r565, [%rd1+372];
	add.s32 	%r145, %r565, %r144;
	setp.ge.s32 	%p123, %r145, %r52;
	mov.b16 	%rs259, 93;
	@%p123 bra 	$L__BB0_280;
	ld.local.u32 	%r566, [%rd1+376];
	add.s32 	%r146, %r566, %r145;
	setp.ge.s32 	%p124, %r146, %r52;
	mov.b16 	%rs259, 94;
	@%p124 bra 	$L__BB0_280;
	ld.local.u32 	%r567, [%rd1+380];
	add.s32 	%r147, %r567, %r146;
	setp.ge.s32 	%p125, %r147, %r52;
	mov.b16 	%rs259, 95;
	@%p125 bra 	$L__BB0_280;
	ld.local.u32 	%r568, [%rd1+384];
	add.s32 	%r148, %r568, %r147;
	setp.ge.s32 	%p126, %r148, %r52;
	mov.b16 	%rs259, 96;
	@%p126 bra 	$L__BB0_280;
	ld.local.u32 	%r569, [%rd1+388];
	add.s32 	%r149, %r569, %r148;
	setp.ge.s32 	%p127, %r149, %r52;
	mov.b16 	%rs259, 97;
	@%p127 bra 	$L__BB0_280;
	ld.local.u32 	%r570, [%rd1+392];
	add.s32 	%r150, %r570, %r149;
	setp.ge.s32 	%p128, %r150, %r52;
	mov.b16 	%rs259, 98;
	@%p128 bra 	$L__BB0_280;
	ld.local.u32 	%r571, [%rd1+396];
	add.s32 	%r151, %r571, %r150;
	setp.ge.s32 	%p129, %r151, %r52;
	mov.b16 	%rs259, 99;
	@%p129 bra 	$L__BB0_280;
	ld.local.u32 	%r572, [%rd1+400];
	add.s32 	%r152, %r572, %r151;
	setp.ge.s32 	%p130, %r152, %r52;
	mov.b16 	%rs259, 100;
	@%p130 bra 	$L__BB0_280;
	ld.local.u32 	%r573, [%rd1+404];
	add.s32 	%r153, %r573, %r152;
	setp.ge.s32 	%p131, %r153, %r52;
	mov.b16 	%rs259, 101;
	@%p131 bra 	$L__BB0_280;
	ld.local.u32 	%r574, [%rd1+408];
	add.s32 	%r154, %r574, %r153;
	setp.ge.s32 	%p132, %r154, %r52;
	mov.b16 	%rs259, 102;
	@%p132 bra 	$L__BB0_280;
	ld.local.u32 	%r575, [%rd1+412];
	add.s32 	%r155, %r575, %r154;
	setp.ge.s32 	%p133, %r155, %r52;
	mov.b16 	%rs259, 103;
	@%p133 bra 	$L__BB0_280;
	ld.local.u32 	%r576, [%rd1+416];
	add.s32 	%r156, %r576, %r155;
	setp.ge.s32 	%p134, %r156, %r52;
	mov.b16 	%rs259, 104;
	@%p134 bra 	$L__BB0_280;
	ld.local.u32 	%r577, [%rd1+420];
	add.s32 	%r157, %r577, %r156;
	setp.ge.s32 	%p135, %r157, %r52;
	mov.b16 	%rs259, 105;
	@%p135 bra 	$L__BB0_280;
	ld.local.u32 	%r578, [%rd1+424];
	add.s32 	%r158, %r578, %r157;
	setp.ge.s32 	%p136, %r158, %r52;
	mov.b16 	%rs259, 106;
	@%p136 bra 	$L__BB0_280;
	ld.local.u32 	%r579, [%rd1+428];
	add.s32 	%r159, %r579, %r158;
	setp.ge.s32 	%p137, %r159, %r52;
	mov.b16 	%rs259, 107;
	@%p137 bra 	$L__BB0_280;
	ld.local.u32 	%r580, [%rd1+432];
	add.s32 	%r160, %r580, %r159;
	setp.ge.s32 	%p138, %r160, %r52;
	mov.b16 	%rs259, 108;
	@%p138 bra 	$L__BB0_280;
	ld.local.u32 	%r581, [%rd1+436];
	add.s32 	%r161, %r581, %r160;
	setp.ge.s32 	%p139, %r161, %r52;
	mov.b16 	%rs259, 109;
	@%p139 bra 	$L__BB0_280;
	ld.local.u32 	%r582, [%rd1+440];
	add.s32 	%r162, %r582, %r161;
	setp.ge.s32 	%p140, %r162, %r52;
	mov.b16 	%rs259, 110;
	@%p140 bra 	$L__BB0_280;
	ld.local.u32 	%r583, [%rd1+444];
	add.s32 	%r163, %r583, %r162;
	setp.ge.s32 	%p141, %r163, %r52;
	mov.b16 	%rs259, 111;
	@%p141 bra 	$L__BB0_280;
	ld.local.u32 	%r584, [%rd1+448];
	add.s32 	%r164, %r584, %r163;
	setp.ge.s32 	%p142, %r164, %r52;
	mov.b16 	%rs259, 112;
	@%p142 bra 	$L__BB0_280;
	ld.local.u32 	%r585, [%rd1+452];
	add.s32 	%r165, %r585, %r164;
	setp.ge.s32 	%p143, %r165, %r52;
	mov.b16 	%rs259, 113;
	@%p143 bra 	$L__BB0_280;
	ld.local.u32 	%r586, [%rd1+456];
	add.s32 	%r166, %r586, %r165;
	setp.ge.s32 	%p144, %r166, %r52;
	mov.b16 	%rs259, 114;
	@%p144 bra 	$L__BB0_280;
	ld.local.u32 	%r587, [%rd1+460];
	add.s32 	%r167, %r587, %r166;
	setp.ge.s32 	%p145, %r167, %r52;
	mov.b16 	%rs259, 115;
	@%p145 bra 	$L__BB0_280;
	ld.local.u32 	%r588, [%rd1+464];
	add.s32 	%r168, %r588, %r167;
	setp.ge.s32 	%p146, %r168, %r52;
	mov.b16 	%rs259, 116;
	@%p146 bra 	$L__BB0_280;
	ld.local.u32 	%r589, [%rd1+468];
	add.s32 	%r169, %r589, %r168;
	setp.ge.s32 	%p147, %r169, %r52;
	mov.b16 	%rs259, 117;
	@%p147 bra 	$L__BB0_280;
	ld.local.u32 	%r590, [%rd1+472];
	add.s32 	%r170, %r590, %r169;
	setp.ge.s32 	%p148, %r170, %r52;
	mov.b16 	%rs259, 118;
	@%p148 bra 	$L__BB0_280;
	ld.local.u32 	%r591, [%rd1+476];
	add.s32 	%r171, %r591, %r170;
	setp.ge.s32 	%p149, %r171, %r52;
	mov.b16 	%rs259, 119;
	@%p149 bra 	$L__BB0_280;
	ld.local.u32 	%r592, [%rd1+480];
	add.s32 	%r172, %r592, %r171;
	setp.ge.s32 	%p150, %r172, %r52;
	mov.b16 	%rs259, 120;
	@%p150 bra 	$L__BB0_280;
	ld.local.u32 	%r593, [%rd1+484];
	add.s32 	%r173, %r593, %r172;
	setp.ge.s32 	%p151, %r173, %r52;
	mov.b16 	%rs259, 121;
	@%p151 bra 	$L__BB0_280;
	ld.local.u32 	%r594, [%rd1+488];
	add.s32 	%r174, %r594, %r173;
	setp.ge.s32 	%p152, %r174, %r52;
	mov.b16 	%rs259, 122;
	@%p152 bra 	$L__BB0_280;
	ld.local.u32 	%r595, [%rd1+492];
	add.s32 	%r175, %r595, %r174;
	setp.ge.s32 	%p153, %r175, %r52;
	mov.b16 	%rs259, 123;
	@%p153 bra 	$L__BB0_280;
	ld.local.u32 	%r596, [%rd1+496];
	add.s32 	%r176, %r596, %r175;
	setp.ge.s32 	%p154, %r176, %r52;
	mov.b16 	%rs259, 124;
	@%p154 bra 	$L__BB0_280;
	ld.local.u32 	%r597, [%rd1+500];
	add.s32 	%r177, %r597, %r176;
	setp.ge.s32 	%p155, %r177, %r52;
	mov.b16 	%rs259, 125;
	@%p155 bra 	$L__BB0_280;
	ld.local.u32 	%r598, [%rd1+504];
	add.s32 	%r178, %r598, %r177;
	setp.ge.s32 	%p156, %r178, %r52;
	mov.b16 	%rs259, 126;
	@%p156 bra 	$L__BB0_280;
	ld.local.u32 	%r599, [%rd1+508];
	add.s32 	%r179, %r599, %r178;
	setp.ge.s32 	%p157, %r179, %r52;
	mov.b16 	%rs259, 127;
	@%p157 bra 	$L__BB0_280;
	ld.local.u32 	%r600, [%rd1+512];
	add.s32 	%r180, %r600, %r179;
	setp.ge.s32 	%p158, %r180, %r52;
	mov.b16 	%rs259, 128;
	@%p158 bra 	$L__BB0_280;
	ld.local.u32 	%r601, [%rd1+516];
	add.s32 	%r181, %r601, %r180;
	setp.ge.s32 	%p159, %r181, %r52;
	mov.b16 	%rs259, 129;
	@%p159 bra 	$L__BB0_280;
	ld.local.u32 	%r602, [%rd1+520];
	add.s32 	%r182, %r602, %r181;
	setp.ge.s32 	%p160, %r182, %r52;
	mov.b16 	%rs259, 130;
	@%p160 bra 	$L__BB0_280;
	ld.local.u32 	%r603, [%rd1+524];
	add.s32 	%r183, %r603, %r182;
	setp.ge.s32 	%p161, %r183, %r52;
	mov.b16 	%rs259, 131;
	@%p161 bra 	$L__BB0_280;
	ld.local.u32 	%r604, [%rd1+528];
	add.s32 	%r184, %r604, %r183;
	setp.ge.s32 	%p162, %r184, %r52;
	mov.b16 	%rs259, 132;
	@%p162 bra 	$L__BB0_280;
	ld.local.u32 	%r605, [%rd1+532];
	add.s32 	%r185, %r605, %r184;
	setp.ge.s32 	%p163, %r185, %r52;
	mov.b16 	%rs259, 133;
	@%p163 bra 	$L__BB0_280;
	ld.local.u32 	%r606, [%rd1+536];
	add.s32 	%r186, %r606, %r185;
	setp.ge.s32 	%p164, %r186, %r52;
	mov.b16 	%rs259, 134;
	@%p164 bra 	$L__BB0_280;
	ld.local.u32 	%r607, [%rd1+540];
	add.s32 	%r187, %r607, %r186;
	setp.ge.s32 	%p165, %r187, %r52;
	mov.b16 	%rs259, 135;
	@%p165 bra 	$L__BB0_280;
	ld.local.u32 	%r608, [%rd1+544];
	add.s32 	%r188, %r608, %r187;
	setp.ge.s32 	%p166, %r188, %r52;
	mov.b16 	%rs259, 136;
	@%p166 bra 	$L__BB0_280;
	ld.local.u32 	%r609, [%rd1+548];
	add.s32 	%r189, %r609, %r188;
	setp.ge.s32 	%p167, %r189, %r52;
	mov.b16 	%rs259, 137;
	@%p167 bra 	$L__BB0_280;
	ld.local.u32 	%r610, [%rd1+552];
	add.s32 	%r190, %r610, %r189;
	setp.ge.s32 	%p168, %r190, %r52;
	mov.b16 	%rs259, 138;
	@%p168 bra 	$L__BB0_280;
	ld.local.u32 	%r611, [%rd1+556];
	add.s32 	%r191, %r611, %r190;
	setp.ge.s32 	%p169, %r191, %r52;
	mov.b16 	%rs259, 139;
	@%p169 bra 	$L__BB0_280;
	ld.local.u32 	%r612, [%rd1+560];
	add.s32 	%r192, %r612, %r191;
	setp.ge.s32 	%p170, %r192, %r52;
	mov.b16 	%rs259, 140;
	@%p170 bra 	$L__BB0_280;
	ld.local.u32 	%r613, [%rd1+564];
	add.s32 	%r193, %r613, %r192;
	setp.ge.s32 	%p171, %r193, %r52;
	mov.b16 	%rs259, 141;
	@%p171 bra 	$L__BB0_280;
	ld.local.u32 	%r614, [%rd1+568];
	add.s32 	%r194, %r614, %r193;
	setp.ge.s32 	%p172, %r194, %r52;
	mov.b16 	%rs259, 142;
	@%p172 bra 	$L__BB0_280;
	ld.local.u32 	%r615, [%rd1+572];
	add.s32 	%r195, %r615, %r194;
	setp.ge.s32 	%p173, %r195, %r52;
	mov.b16 	%rs259, 143;
	@%p173 bra 	$L__BB0_280;
	ld.local.u32 	%r616, [%rd1+576];
	add.s32 	%r196, %r616, %r195;
	setp.ge.s32 	%p174, %r196, %r52;
	mov.b16 	%rs259, 144;
	@%p174 bra 	$L__BB0_280;
	ld.local.u32 	%r617, [%rd1+580];
	add.s32 	%r197, %r617, %r196;
	setp.ge.s32 	%p175, %r197, %r52;
	mov.b16 	%rs259, 145;
	@%p175 bra 	$L__BB0_280;
	ld.local.u32 	%r618, [%rd1+584];
	add.s32 	%r198, %r618, %r197;
	setp.ge.s32 	%p176, %r198, %r52;
	mov.b16 	%rs259, 146;
	@%p176 bra 	$L__BB0_280;
	ld.local.u32 	%r619, [%rd1+588];
	add.s32 	%r199, %r619, %r198;
	setp.ge.s32 	%p177, %r199, %r52;
	mov.b16 	%rs259, 147;
	@%p177 bra 	$L__BB0_280;
	ld.local.u32 	%r620, [%rd1+592];
	add.s32 	%r200, %r620, %r199;
	setp.ge.s32 	%p178, %r200, %r52;
	mov.b16 	%rs259, 148;
	@%p178 bra 	$L__BB0_280;
	ld.local.u32 	%r621, [%rd1+596];
	add.s32 	%r201, %r621, %r200;
	setp.ge.s32 	%p179, %r201, %r52;
	mov.b16 	%rs259, 149;
	@%p179 bra 	$L__BB0_280;
	ld.local.u32 	%r622, [%rd1+600];
	add.s32 	%r202, %r622, %r201;
	setp.ge.s32 	%p180, %r202, %r52;
	mov.b16 	%rs259, 150;
	@%p180 bra 	$L__BB0_280;
	ld.local.u32 	%r623, [%rd1+604];
	add.s32 	%r203, %r623, %r202;
	setp.ge.s32 	%p181, %r203, %r52;
	mov.b16 	%rs259, 151;
	@%p181 bra 	$L__BB0_280;
	ld.local.u32 	%r624, [%rd1+608];
	add.s32 	%r204, %r624, %r203;
	setp.ge.s32 	%p182, %r204, %r52;
	mov.b16 	%rs259, 152;
	@%p182 bra 	$L__BB0_280;
	ld.local.u32 	%r625, [%rd1+612];
	add.s32 	%r205, %r625, %r204;
	setp.ge.s32 	%p183, %r205, %r52;
	mov.b16 	%rs259, 153;
	@%p183 bra 	$L__BB0_280;
	ld.local.u32 	%r626, [%rd1+616];
	add.s32 	%r206, %r626, %r205;
	setp.ge.s32 	%p184, %r206, %r52;
	mov.b16 	%rs259, 154;
	@%p184 bra 	$L__BB0_280;
	ld.local.u32 	%r627, [%rd1+620];
	add.s32 	%r207, %r627, %r206;
	setp.ge.s32 	%p185, %r207, %r52;
	mov.b16 	%rs259, 155;
	@%p185 bra 	$L__BB0_280;
	ld.local.u32 	%r628, [%rd1+624];
	add.s32 	%r208, %r628, %r207;
	setp.ge.s32 	%p186, %r208, %r52;
	mov.b16 	%rs259, 156;
	@%p186 bra 	$L__BB0_280;
	ld.local.u32 	%r629, [%rd1+628];
	add.s32 	%r209, %r629, %r208;
	setp.ge.s32 	%p187, %r209, %r52;
	mov.b16 	%rs259, 157;
	@%p187 bra 	$L__BB0_280;
	ld.local.u32 	%r630, [%rd1+632];
	add.s32 	%r210, %r630, %r209;
	setp.ge.s32 	%p188, %r210, %r52;
	mov.b16 	%rs259, 158;
	@%p188 bra 	$L__BB0_280;
	ld.local.u32 	%r631, [%rd1+636];
	add.s32 	%r211, %r631, %r210;
	setp.ge.s32 	%p189, %r211, %r52;
	mov.b16 	%rs259, 159;
	@%p189 bra 	$L__BB0_280;
	ld.local.u32 	%r632, [%rd1+640];
	add.s32 	%r212, %r632, %r211;
	setp.ge.s32 	%p190, %r212, %r52;
	mov.b16 	%rs259, 160;
	@%p190 bra 	$L__BB0_280;
	ld.local.u32 	%r633, [%rd1+644];
	add.s32 	%r213, %r633, %r212;
	setp.ge.s32 	%p191, %r213, %r52;
	mov.b16 	%rs259, 161;
	@%p191 bra 	$L__BB0_280;
	ld.local.u32 	%r634, [%rd1+648];
	add.s32 	%r214, %r634, %r213;
	setp.ge.s32 	%p192, %r214, %r52;
	mov.b16 	%rs259, 162;
	@%p192 bra 	$L__BB0_280;
	ld.local.u32 	%r635, [%rd1+652];
	add.s32 	%r215, %r635, %r214;
	setp.ge.s32 	%p193, %r215, %r52;
	mov.b16 	%rs259, 163;
	@%p193 bra 	$L__BB0_280;
	ld.local.u32 	%r636, [%rd1+656];
	add.s32 	%r216, %r636, %r215;
	setp.ge.s32 	%p194, %r216, %r52;
	mov.b16 	%rs259, 164;
	@%p194 bra 	$L__BB0_280;
	ld.local.u32 	%r637, [%rd1+660];
	add.s32 	%r217, %r637, %r216;
	setp.ge.s32 	%p195, %r217, %r52;
	mov.b16 	%rs259, 165;
	@%p195 bra 	$L__BB0_280;
	ld.local.u32 	%r638, [%rd1+664];
	add.s32 	%r218, %r638, %r217;
	setp.ge.s32 	%p196, %r218, %r52;
	mov.b16 	%rs259, 166;
	@%p196 bra 	$L__BB0_280;
	ld.local.u32 	%r639, [%rd1+668];
	add.s32 	%r219, %r639, %r218;
	setp.ge.s32 	%p197, %r219, %r52;
	mov.b16 	%rs259, 167;
	@%p197 bra 	$L__BB0_280;
	ld.local.u32 	%r640, [%rd1+672];
	add.s32 	%r220, %r640, %r219;
	setp.ge.s32 	%p198, %r220, %r52;
	mov.b16 	%rs259, 168;
	@%p198 bra 	$L__BB0_280;
	ld.local.u32 	%r641, [%rd1+676];
	add.s32 	%r221, %r641, %r220;
	setp.ge.s32 	%p199, %r221, %r52;
	mov.b16 	%rs259, 169;
	@%p199 bra 	$L__BB0_280;
	ld.local.u32 	%r642, [%rd1+680];
	add.s32 	%r222, %r642, %r221;
	setp.ge.s32 	%p200, %r222, %r52;
	mov.b16 	%rs259, 170;
	@%p200 bra 	$L__BB0_280;
	ld.local.u32 	%r643, [%rd1+684];
	add.s32 	%r223, %r643, %r222;
	setp.ge.s32 	%p201, %r223, %r52;
	mov.b16 	%rs259, 171;
	@%p201 bra 	$L__BB0_280;
	ld.local.u32 	%r644, [%rd1+688];
	add.s32 	%r224, %r644, %r223;
	setp.ge.s32 	%p202, %r224, %r52;
	mov.b16 	%rs259, 172;
	@%p202 bra 	$L__BB0_280;
	ld.local.u32 	%r645, [%rd1+692];
	add.s32 	%r225, %r645, %r224;
	setp.ge.s32 	%p203, %r225, %r52;
	mov.b16 	%rs259, 173;
	@%p203 bra 	$L__BB0_280;
	ld.local.u32 	%r646, [%rd1+696];
	add.s32 	%r226, %r646, %r225;
	setp.ge.s32 	%p204, %r226, %r52;
	mov.b16 	%rs259, 174;
	@%p204 bra 	$L__BB0_280;
	ld.local.u32 	%r647, [%rd1+700];
	add.s32 	%r227, %r647, %r226;
	setp.ge.s32 	%p205, %r227, %r52;
	mov.b16 	%rs259, 175;
	@%p205 bra 	$L__BB0_280;
	ld.local.u32 	%r648, [%rd1+704];
	add.s32 	%r228, %r648, %r227;
	setp.ge.s32 	%p206, %r228, %r52;
	mov.b16 	%rs259, 176;
	@%p206 bra 	$L__BB0_280;
	ld.local.u32 	%r649, [%rd1+708];
	add.s32 	%r229, %r649, %r228;
	setp.ge.s32 	%p207, %r229, %r52;
	mov.b16 	%rs259, 177;
	@%p207 bra 	$L__BB0_280;
	ld.local.u32 	%r650, [%rd1+712];
	add.s32 	%r230, %r650, %r229;
	setp.ge.s32 	%p208, %r230, %r52;
	mov.b16 	%rs259, 178;
	@%p208 bra 	$L__BB0_280;
	ld.local.u32 	%r651, [%rd1+716];
	add.s32 	%r231, %r651, %r230;
	setp.ge.s32 	%p209, %r231, %r52;
	mov.b16 	%rs259, 179;
	@%p209 bra 	$L__BB0_280;
	ld.local.u32 	%r652, [%rd1+720];
	add.s32 	%r232, %r652, %r231;
	setp.ge.s32 	%p210, %r232, %r52;
	mov.b16 	%rs259, 180;
	@%p210 bra 	$L__BB0_280;
	ld.local.u32 	%r653, [%rd1+724];
	add.s32 	%r233, %r653, %r232;
	setp.ge.s32 	%p211, %r233, %r52;
	mov.b16 	%rs259, 181;
	@%p211 bra 	$L__BB0_280;
	ld.local.u32 	%r654, [%rd1+728];
	add.s32 	%r234, %r654, %r233;
	setp.ge.s32 	%p212, %r234, %r52;
	mov.b16 	%rs259, 182;
	@%p212 bra 	$L__BB0_280;
	ld.local.u32 	%r655, [%rd1+732];
	add.s32 	%r235, %r655, %r234;
	setp.ge.s32 	%p213, %r235, %r52;
	mov.b16 	%rs259, 183;
	@%p213 bra 	$L__BB0_280;
	ld.local.u32 	%r656, [%rd1+736];
	add.s32 	%r236, %r656, %r235;
	setp.ge.s32 	%p214, %r236, %r52;
	mov.b16 	%rs259, 184;
	@%p214 bra 	$L__BB0_280;
	ld.local.u32 	%r657, [%rd1+740];
	add.s32 	%r237, %r657, %r236;
	setp.ge.s32 	%p215, %r237, %r52;
	mov.b16 	%rs259, 185;
	@%p215 bra 	$L__BB0_280;
	ld.local.u32 	%r658, [%rd1+744];
	add.s32 	%r238, %r658, %r237;
	setp.ge.s32 	%p216, %r238, %r52;
	mov.b16 	%rs259, 186;
	@%p216 bra 	$L__BB0_280;
	ld.local.u32 	%r659, [%rd1+748];
	add.s32 	%r239, %r659, %r238;
	setp.ge.s32 	%p217, %r239, %r52;
	mov.b16 	%rs259, 187;
	@%p217 bra 	$L__BB0_280;
	ld.local.u32 	%r660, [%rd1+752];
	add.s32 	%r240, %r660, %r239;
	setp.ge.s32 	%p218, %r240, %r52;
	mov.b16 	%rs259, 188;
	@%p218 bra 	$L__BB0_280;
	ld.local.u32 	%r661, [%rd1+756];
	add.s32 	%r241, %r661, %r240;
	setp.ge.s32 	%p219, %r241, %r52;
	mov.b16 	%rs259, 189;
	@%p219 bra 	$L__BB0_280;
	ld.local.u32 	%r662, [%rd1+760];
	add.s32 	%r242, %r662, %r241;
	setp.ge.s32 	%p220, %r242, %r52;
	mov.b16 	%rs259, 190;
	@%p220 bra 	$L__BB0_280;
	ld.local.u32 	%r663, [%rd1+764];
	add.s32 	%r243, %r663, %r242;
	setp.ge.s32 	%p221, %r243, %r52;
	mov.b16 	%rs259, 191;
	@%p221 bra 	$L__BB0_280;
	ld.local.u32 	%r664, [%rd1+768];
	add.s32 	%r244, %r664, %r243;
	setp.ge.s32 	%p222, %r244, %r52;
	mov.b16 	%rs259, 192;
	@%p222 bra 	$L__BB0_280;
	ld.local.u32 	%r665, [%rd1+772];
	add.s32 	%r245, %r665, %r244;
	setp.ge.s32 	%p223, %r245, %r52;
	mov.b16 	%rs259, 193;
	@%p223 bra 	$L__BB0_280;
	ld.local.u32 	%r666, [%rd1+776];
	add.s32 	%r246, %r666, %r245;
	setp.ge.s32 	%p224, %r246, %r52;
	mov.b16 	%rs259, 194;
	@%p224 bra 	$L__BB0_280;
	ld.local.u32 	%r667, [%rd1+780];
	add.s32 	%r247, %r667, %r246;
	setp.ge.s32 	%p225, %r247, %r52;
	mov.b16 	%rs259, 195;
	@%p225 bra 	$L__BB0_280;
	ld.local.u32 	%r668, [%rd1+784];
	add.s32 	%r248, %r668, %r247;
	setp.ge.s32 	%p226, %r248, %r52;
	mov.b16 	%rs259, 196;
	@%p226 bra 	$L__BB0_280;
	ld.local.u32 	%r669, [%rd1+788];
	add.s32 	%r249, %r669, %r248;
	setp.ge.s32 	%p227, %r249, %r52;
	mov.b16 	%rs259, 197;
	@%p227 bra 	$L__BB0_280;
	ld.local.u32 	%r670, [%rd1+792];
	add.s32 	%r250, %r670, %r249;
	setp.ge.s32 	%p228, %r250, %r52;
	mov.b16 	%rs259, 198;
	@%p228 bra 	$L__BB0_280;
	ld.local.u32 	%r671, [%rd1+796];
	add.s32 	%r251, %r671, %r250;
	setp.ge.s32 	%p229, %r251, %r52;
	mov.b16 	%rs259, 199;
	@%p229 bra 	$L__BB0_280;
	ld.local.u32 	%r672, [%rd1+800];
	add.s32 	%r252, %r672, %r251;
	setp.ge.s32 	%p230, %r252, %r52;
	mov.b16 	%rs259, 200;
	@%p230 bra 	$L__BB0_280;
	ld.local.u32 	%r673, [%rd1+804];
	add.s32 	%r253, %r673, %r252;
	setp.ge.s32 	%p231, %r253, %r52;
	mov.b16 	%rs259, 201;
	@%p231 bra 	$L__BB0_280;
	ld.local.u32 	%r674, [%rd1+808];
	add.s32 	%r254, %r674, %r253;
	setp.ge.s32 	%p232, %r254, %r52;
	mov.b16 	%rs259, 202;
	@%p232 bra 	$L__BB0_280;
	ld.local.u32 	%r675, [%rd1+812];
	add.s32 	%r255, %r675, %r254;
	setp.ge.s32 	%p233, %r255, %r52;
	mov.b16 	%rs259, 203;
	@%p233 bra 	$L__BB0_280;
	ld.local.u32 	%r676, [%rd1+816];
	add.s32 	%r256, %r676, %r255;
	setp.ge.s32 	%p234, %r256, %r52;
	mov.b16 	%rs259, 204;
	@%p234 bra 	$L__BB0_280;
	ld.local.u32 	%r677, [%rd1+820];
	add.s32 	%r257, %r677, %r256;
	setp.ge.s32 	%p235, %r257, %r52;
	mov.b16 	%rs259, 205;
	@%p235 bra 	$L__BB0_280;
	ld.local.u32 	%r678, [%rd1+824];
	add.s32 	%r258, %r678, %r257;
	setp.ge.s32 	%p236, %r258, %r52;
	mov.b16 	%rs259, 206;
	@%p236 bra 	$L__BB0_280;
	ld.local.u32 	%r679, [%rd1+828];
	add.s32 	%r259, %r679, %r258;
	setp.ge.s32 	%p237, %r259, %r52;
	mov.b16 	%rs259, 207;
	@%p237 bra 	$L__BB0_280;
	ld.local.u32 	%r680, [%rd1+832];
	add.s32 	%r260, %r680, %r259;
	setp.ge.s32 	%p238, %r260, %r52;
	mov.b16 	%rs259, 208;
	@%p238 bra 	$L__BB0_280;
	ld.local.u32 	%r681, [%rd1+836];
	add.s32 	%r261, %r681, %r260;
	setp.ge.s32 	%p239, %r261, %r52;
	mov.b16 	%rs259, 209;
	@%p239 bra 	$L__BB0_280;
	ld.local.u32 	%r682, [%rd1+840];
	add.s32 	%r262, %r682, %r261;
	setp.ge.s32 	%p240, %r262, %r52;
	mov.b16 	%rs259, 210;
	@%p240 bra 	$L__BB0_280;
	ld.local.u32 	%r683, [%rd1+844];
	add.s32 	%r263, %r683, %r262;
	setp.ge.s32 	%p241, %r263, %r52;
	mov.b16 	%rs259, 211;
	@%p241 bra 	$L__BB0_280;
	ld.local.u32 	%r684, [%rd1+848];
	add.s32 	%r264, %r684, %r263;
	setp.ge.s32 	%p242, %r264, %r52;
	mov.b16 	%rs259, 212;
	@%p242 bra 	$L__BB0_280;
	ld.local.u32 	%r685, [%rd1+852];
	add.s32 	%r265, %r685, %r264;
	setp.ge.s32 	%p243, %r265, %r52;
	mov.b16 	%rs259, 213;
	@%p243 bra 	$L__BB0_280;
	ld.local.u32 	%r686, [%rd1+856];
	add.s32 	%r266, %r686, %r265;
	setp.ge.s32 	%p244, %r266, %r52;
	mov.b16 	%rs259, 214;
	@%p244 bra 	$L__BB0_280;
	ld.local.u32 	%r687, [%rd1+860];
	add.s32 	%r267, %r687, %r266;
	setp.ge.s32 	%p245, %r267, %r52;
	mov.b16 	%rs259, 215;
	@%p245 bra 	$L__BB0_280;
	ld.local.u32 	%r688, [%rd1+864];
	add.s32 	%r268, %r688, %r267;
	setp.ge.s32 	%p246, %r268, %r52;
	mov.b16 	%rs259, 216;
	@%p246 bra 	$L__BB0_280;
	ld.local.u32 	%r689, [%rd1+868];
	add.s32 	%r269, %r689, %r268;
	setp.ge.s32 	%p247, %r269, %r52;
	mov.b16 	%rs259, 217;
	@%p247 bra 	$L__BB0_280;
	ld.local.u32 	%r690, [%rd1+872];
	add.s32 	%r270, %r690, %r269;
	setp.ge.s32 	%p248, %r270, %r52;
	mov.b16 	%rs259, 218;
	@%p248 bra 	$L__BB0_280;
	ld.local.u32 	%r691, [%rd1+876];
	add.s32 	%r271, %r691, %r270;
	setp.ge.s32 	%p249, %r271, %r52;
	mov.b16 	%rs259, 219;
	@%p249 bra 	$L__BB0_280;
	ld.local.u32 	%r692, [%rd1+880];
	add.s32 	%r272, %r692, %r271;
	setp.ge.s32 	%p250, %r272, %r52;
	mov.b16 	%rs259, 220;
	@%p250 bra 	$L__BB0_280;
	ld.local.u32 	%r693, [%rd1+884];
	add.s32 	%r273, %r693, %r272;
	setp.ge.s32 	%p251, %r273, %r52;
	mov.b16 	%rs259, 221;
	@%p251 bra 	$L__BB0_280;
	ld.local.u32 	%r694, [%rd1+888];
	add.s32 	%r274, %r694, %r273;
	setp.ge.s32 	%p252, %r274, %r52;
	mov.b16 	%rs259, 222;
	@%p252 bra 	$L__BB0_280;
	ld.local.u32 	%r695, [%rd1+892];
	add.s32 	%r275, %r695, %r274;
	setp.ge.s32 	%p253, %r275, %r52;
	mov.b16 	%rs259, 223;
	@%p253 bra 	$L__BB0_280;
	ld.local.u32 	%r696, [%rd1+896];
	add.s32 	%r276, %r696, %r275;
	setp.ge.s32 	%p254, %r276, %r52;
	mov.b16 	%rs259, 224;
	@%p254 bra 	$L__BB0_280;
	ld.local.u32 	%r697, [%rd1+900];
	add.s32 	%r277, %r697, %r276;
	setp.ge.s32 	%p255, %r277, %r52;
	mov.b16 	%rs259, 225;
	@%p255 bra 	$L__BB0_280;
	ld.local.u32 	%r698, [%rd1+904];
	add.s32 	%r278, %r698, %r277;
	setp.ge.s32 	%p256, %r278, %r52;
	mov.b16 	%rs259, 226;
	@%p256 bra 	$L__BB0_280;
	ld.local.u32 	%r699, [%rd1+908];
	add.s32 	%r279, %r699, %r278;
	setp.ge.s32 	%p257, %r279, %r52;
	mov.b16 	%rs259, 227;
	@%p257 bra 	$L__BB0_280;
	ld.local.u32 	%r700, [%rd1+912];
	add.s32 	%r280, %r700, %r279;
	setp.ge.s32 	%p258, %r280, %r52;
	mov.b16 	%rs259, 228;
	@%p258 bra 	$L__BB0_280;
	ld.local.u32 	%r701, [%rd1+916];
	add.s32 	%r281, %r701, %r280;
	setp.ge.s32 	%p259, %r281, %r52;
	mov.b16 	%rs259, 229;
	@%p259 bra 	$L__BB0_280;
	ld.local.u32 	%r702, [%rd1+920];
	add.s32 	%r282, %r702, %r281;
	setp.ge.s32 	%p260, %r282, %r52;
	mov.b16 	%rs259, 230;
	@%p260 bra 	$L__BB0_280;
	ld.local.u32 	%r703, [%rd1+924];
	add.s32 	%r283, %r703, %r282;
	setp.ge.s32 	%p261, %r283, %r52;
	mov.b16 	%rs259, 231;
	@%p261 bra 	$L__BB0_280;
	ld.local.u32 	%r704, [%rd1+928];
	add.s32 	%r284, %r704, %r283;
	setp.ge.s32 	%p262, %r284, %r52;
	mov.b16 	%rs259, 232;
	@%p262 bra 	$L__BB0_280;
	ld.local.u32 	%r705, [%rd1+932];
	add.s32 	%r285, %r705, %r284;
	setp.ge.s32 	%p263, %r285, %r52;
	mov.b16 	%rs259, 233;
	@%p263 bra 	$L__BB0_280;
	ld.local.u32 	%r706, [%rd1+936];
	add.s32 	%r286, %r706, %r285;
	setp.ge.s32 	%p264, %r286, %r52;
	mov.b16 	%rs259, 234;
	@%p264 bra 	$L__BB0_280;
	ld.local.u32 	%r707, [%rd1+940];
	add.s32 	%r287, %r707, %r286;
	setp.ge.s32 	%p265, %r287, %r52;
	mov.b16 	%rs259, 235;
	@%p265 bra 	$L__BB0_280;
	ld.local.u32 	%r708, [%rd1+944];
	add.s32 	%r288, %r708, %r287;
	setp.ge.s32 	%p266, %r288, %r52;
	mov.b16 	%rs259, 236;
	@%p266 bra 	$L__BB0_280;
	ld.local.u32 	%r709, [%rd1+948];
	add.s32 	%r289, %r709, %r288;
	setp.ge.s32 	%p267, %r289, %r52;
	mov.b16 	%rs259, 237;
	@%p267 bra 	$L__BB0_280;
	ld.local.u32 	%r710, [%rd1+952];
	add.s32 	%r290, %r710, %r289;
	setp.ge.s32 	%p268, %r290, %r52;
	mov.b16 	%rs259, 238;
	@%p268 bra 	$L__BB0_280;
	ld.local.u32 	%r711, [%rd1+956];
	add.s32 	%r291, %r711, %r290;
	setp.ge.s32 	%p269, %r291, %r52;
	mov.b16 	%rs259, 239;
	@%p269 bra 	$L__BB0_280;
	ld.local.u32 	%r712, [%rd1+960];
	add.s32 	%r292, %r712, %r291;
	setp.ge.s32 	%p270, %r292, %r52;
	mov.b16 	%rs259, 240;
	@%p270 bra 	$L__BB0_280;
	ld.local.u32 	%r713, [%rd1+964];
	add.s32 	%r293, %r713, %r292;
	setp.ge.s32 	%p271, %r293, %r52;
	mov.b16 	%rs259, 241;
	@%p271 bra 	$L__BB0_280;
	ld.local.u32 	%r714, [%rd1+968];
	add.s32 	%r294, %r714, %r293;
	setp.ge.s32 	%p272, %r294, %r52;
	mov.b16 	%rs259, 242;
	@%p272 bra 	$L__BB0_280;
	ld.local.u32 	%r715, [%rd1+972];
	add.s32 	%r295, %r715, %r294;
	setp.ge.s32 	%p273, %r295, %r52;
	mov.b16 	%rs259, 243;
	@%p273 bra 	$L__BB0_280;
	ld.local.u32 	%r716, [%rd1+976];
	add.s32 	%r296, %r716, %r295;
	setp.ge.s32 	%p274, %r296, %r52;
	mov.b16 	%rs259, 244;
	@%p274 bra 	$L__BB0_280;
	ld.local.u32 	%r717, [%rd1+980];
	add.s32 	%r297, %r717, %r296;
	setp.ge.s32 	%p275, %r297, %r52;
	mov.b16 	%rs259, 245;
	@%p275 bra 	$L__BB0_280;
	ld.local.u32 	%r718, [%rd1+984];
	add.s32 	%r298, %r718, %r297;
	setp.ge.s32 	%p276, %r298, %r52;
	mov.b16 	%rs259, 246;
	@%p276 bra 	$L__BB0_280;
	ld.local.u32 	%r719, [%rd1+988];
	add.s32 	%r299, %r719, %r298;
	setp.ge.s32 	%p277, %r299, %r52;
	mov.b16 	%rs259, 247;
	@%p277 bra 	$L__BB0_280;
	ld.local.u32 	%r720, [%rd1+992];
	add.s32 	%r300, %r720, %r299;
	setp.ge.s32 	%p278, %r300, %r52;
	mov.b16 	%rs259, 248;
	@%p278 bra 	$L__BB0_280;
	ld.local.u32 	%r721, [%rd1+996];
	add.s32 	%r301, %r721, %r300;
	setp.ge.s32 	%p279, %r301, %r52;
	mov.b16 	%rs259, 249;
	@%p279 bra 	$L__BB0_280;
	ld.local.u32 	%r722, [%rd1+1000];
	add.s32 	%r302, %r722, %r301;
	setp.ge.s32 	%p280, %r302, %r52;
	mov.b16 	%rs259, 250;
	@%p280 bra 	$L__BB0_280;
	ld.local.u32 	%r723, [%rd1+1004];
	add.s32 	%r303, %r723, %r302;
	setp.ge.s32 	%p281, %r303, %r52;
	mov.b16 	%rs259, 251;
	@%p281 bra 	$L__BB0_280;
	ld.local.u32 	%r724, [%rd1+1008];
	add.s32 	%r304, %r724, %r303;
	setp.ge.s32 	%p282, %r304, %r52;
	mov.b16 	%rs259, 252;
	@%p282 bra 	$L__BB0_280;
	ld.local.u32 	%r725, [%rd1+1012];
	add.s32 	%r305, %r725, %r304;
	setp.ge.s32 	%p283, %r305, %r52;
	mov.b16 	%rs259, 253;
	@%p283 bra 	$L__BB0_280;
	ld.local.u32 	%r726, [%rd1+1016];
	add.s32 	%r306, %r726, %r305;
	setp.ge.s32 	%p284, %r306, %r52;
	mov.b16 	%rs259, 254;
	@%p284 bra 	$L__BB0_280;
	ld.local.u32 	%r727, [%rd1+1020];
	add.s32 	%r728, %r727, %r306;
	setp.ge.s32 	%p285, %r728, %r52;
	selp.s16 	%rs1, -1, 0, %p285;
	mov.u16 	%rs259, %rs1;
$L__BB0_280:
	ld.param.u64 	%rd73, [_Z26apply_median_filter_kernelPhS_iiiii_param_1];
	mul.lo.s32 	%r729, %r309, %r3;
	mad.lo.s32 	%r730, %r729, %r10, %r729;
	add.s32 	%r731, %r11, %r9;
	add.s32 	%r732, %r731, %r730;
	cvt.s64.s32 	%rd70, %r732;
	cvta.to.global.u64 	%rd71, %rd73;
	add.s64 	%rd72, %rd71, %rd70;
	st.global.u8 	[%rd72], %rs259;
$L__BB0_281:
	ret;

}


// ===== COMPILED SASS (sm_100) =====

	.target	sm_100

	.elftype	@"ET_EXEC"


//--------------------- .note.nv.tkinfo           --------------------------
	.section	.note.nv.tkinfo,"",@"SHT_NOTE"
	.sectionflags	@"SHF_NOTE_NV_TKINFO"
	.tkinfo
        /*0018*/ 	.word	0x00000002
        /*0030*/ 	.string	""
        /*0030*/ 	.string	"ptxas"
        /*0030*/ 	.string	"Cuda compilation tools, release 13.0, V13.0.88"
        /*0030*/ 	.string	"Build cuda_13.0.r13.0/compiler.36424714_0"
        /*0030*/ 	.string	"-arch sm_100 -m 64 "



//--------------------- .note.nv.cuinfo           --------------------------
	.section	.note.nv.cuinfo,"",@"SHT_NOTE"
	.sectionflags	@"SHF_NOTE_NV_CUINFO"
        /*0018*/ 	.short	0x0002
        /*001a*/ 	.short	0x0064
        /*001c*/ 	.short	0x0082
	.zero		2


//--------------------- .nv.info                  --------------------------
	.section	.nv.info,"",@"SHT_CUDA_INFO"
	.align	4


	//----- nvinfo : EIATTR_REGCOUNT
	.align		4
        /*0000*/ 	.byte	0x04, 0x2f
        /*0002*/ 	.short	(.L_1 - .L_0)
	.align		4
.L_0:
        /*0004*/ 	.word	index@(_Z26apply_median_filter_kernelPhS_iiiii)
        /*0008*/ 	.word	0x00000020


	//----- nvinfo : EIATTR_FRAME_SIZE
	.align		4
.L_1:
        /*000c*/ 	.byte	0x04, 0x11
        /*000e*/ 	.short	(.L_3 - .L_2)
	.align		4
.L_2:
        /*0010*/ 	.word	index@(_Z26apply_median_filter_kernelPhS_iiiii)
        /*0014*/ 	.word	0x00000400


	//----- nvinfo : EIATTR_MIN_STACK_SIZE
	.align		4
.L_3:
        /*0018*/ 	.byte	0x04, 0x12
        /*001a*/ 	.short	(.L_5 - .L_4)
	.align		4
.L_4:
        /*001c*/ 	.word	index@(_Z26apply_median_filter_kernelPhS_iiiii)
        /*0020*/ 	.word	0x00000400
.L_5:


//--------------------- .nv.compat                --------------------------
	.section	.nv.compat,"",@"SHT_CUDA_COMPAT_INFO"
	.align	4
        /*0000*/ 	.byte	0x02, 0x09, 0x00, 0x00, 0x02, 0x02, 0x01, 0x00, 0x02, 0x05, 0x05, 0x00, 0x03, 0x07, 0x01, 0x01
        /*0010*/ 	.byte	0x02, 0x03, 0x00, 0x00, 0x02, 0x06, 0x01, 0x00, 0x04, 0x0b, 0x08, 0x00, 0x09, 0x00, 0x00, 0x00
        /*0020*/ 	.byte	0x00, 0x00, 0x00, 0x00


//--------------------- .nv.info._Z26apply_median_filter_kernelPhS_iiiii --------------------------
	.section	.nv.info._Z26apply_median_filter_kernelPhS_iiiii,"",@"SHT_CUDA_INFO"
	.sectionflags	@""
	.align	4


	//----- nvinfo : EIATTR_CUDA_API_VERSION
	.align		4
        /*0000*/ 	.byte	0x04, 0x37
        /*0002*/ 	.short	(.L_7 - .L_6)
.L_6:
        /*0004*/ 	.word	0x00000082


	//----- nvinfo : EIATTR_KPARAM_INFO
	.align		4
.L_7:
        /*0008*/ 	.byte	0x04, 0x17
        /*000a*/ 	.short	(.L_9 - .L_8)
.L_8:
        /*000c*/ 	.word	0x00000000
        /*0010*/ 	.short	0x0006
        /*0012*/ 	.short	0x0020
        /*0014*/ 	.byte	0x00, 0xf0, 0x11, 0x00


	//----- nvinfo : EIATTR_KPARAM_INFO
	.align		4
.L_9:
        /*0018*/ 	.byte	0x04, 0x17
        /*001a*/ 	.short	(.L_11 - .L_10)
.L_10:
        /*001c*/ 	.word	0x00000000
        /*0020*/ 	.short	0x0005
        /*0022*/ 	.short	0x001c
        /*0024*/ 	.byte	0x00, 0xf0, 0x11, 0x00


	//----- nvinfo : EIATTR_KPARAM_INFO
	.align		4
.L_11:
        /*0028*/ 	.byte	0x04, 0x17
        /*002a*/ 	.short	(.L_13 - .L_12)
.L_12:
        /*002c*/ 	.word	0x00000000
        /*0030*/ 	.short	0x0004
        /*0032*/ 	.short	0x0018
        /*0034*/ 	.byte	0x00, 0xf0, 0x11, 0x00


	//----- nvinfo : EIATTR_KPARAM_INFO
	.align		4
.L_13:
        /*0038*/ 	.byte	0x04, 0x17
        /*003a*/ 	.short	(.L_15 - .L_14)
.L_14:
        /*003c*/ 	.word	0x00000000
        /*0040*/ 	.short	0x0003
        /*0042*/ 	.short	0x0014
        /*0044*/ 	.byte	0x00, 0xf0, 0x11, 0x00


	//----- nvinfo : EIATTR_KPARAM_INFO
	.align		4
.L_15:
        /*0048*/ 	.byte	0x04, 0x17
        /*004a*/ 	.short	(.L_17 - .L_16)
.L_16:
        /*004c*/ 	.word	0x00000000
        /*0050*/ 	.short	0x0002
        /*0052*/ 	.short	0x0010
        /*0054*/ 	.byte	0x00, 0xf0, 0x11, 0x00


	//----- nvinfo : EIATTR_KPARAM_INFO
	.align		4
.L_17:
        /*0058*/ 	.byte	0x04, 0x17
        /*005a*/ 	.short	(.L_19 - .L_18)
.L_18:
        /*005c*/ 	.word	0x00000000
        /*0060*/ 	.short	0x0001
        /*0062*/ 	.short	0x0008
        /*0064*/ 	.byte	0x00, 0xf5, 0x21, 0x00


	//----- nvinfo : EIATTR_KPARAM_INFO
	.align		4
.L_19:
        /*0068*/ 	.byte	0x04, 0x17
        /*006a*/ 	.short	(.L_21 - .L_20)
.L_20:
        /*006c*/ 	.word	0x00000000
        /*0070*/ 	.short	0x0000
        /*0072*/ 	.short	0x0000
        /*0074*/ 	.byte	0x00, 0xf5, 0x21, 0x00


	//----- nvinfo : EIATTR_SPARSE_MMA_MASK
	.align		4
.L_21:
        /*0078*/ 	.byte	0x03, 0x50
        /*007a*/ 	.short	0x0000


	//----- nvinfo : EIATTR_MAXREG_COUNT
	.align		4
        /*007c*/ 	.byte	0x03, 0x1b
        /*007e*/ 	.short	0x00ff


	//----- nvinfo : EIATTR_MERCURY_ISA_VERSION
	.align		4
        /*0080*/ 	.byte	0x03, 0x5f
        /*0082*/ 	.short	0x0101


	//----- nvinfo : EIATTR_VRC_CTA_INIT_COUNT
	.align		4
        /*0084*/ 	.byte	0x02, 0x4a
	.zero		1
	.zero		1


	//----- nvinfo : EIATTR_EXIT_INSTR_OFFSETS
	.align		4
        /*0088*/ 	.byte	0x04, 0x1c
        /*008a*/ 	.short	(.L_23 - .L_22)


	//   ....[0]....
.L_22:
        /*008c*/ 	.word	0x00000170


	//   ....[1]....
        /*0090*/ 	.word	0x00005d30


	//----- nvinfo : EIATTR_CRS_STACK_SIZE
	.align		4
.L_23:
        /*0094*/ 	.byte	0x04, 0x1e
        /*0096*/ 	.short	(.L_25 - .L_24)
.L_24:
        /*0098*/ 	.word	0x00000000


	//----- nvinfo : EIATTR_CBANK_PARAM_SIZE
	.align		4
.L_25:
        /*009c*/ 	.byte	0x03, 0x19
        /*009e*/ 	.short	0x0024


	//----- nvinfo : EIATTR_PARAM_CBANK
	.align		4
        /*00a0*/ 	.byte	0x04, 0x0a
        /*00a2*/ 	.short	(.L_27 - .L_26)
	.align		4
.L_26:
        /*00a4*/ 	.word	index@(.nv.constant0._Z26apply_median_filter_kernelPhS_iiiii)
        /*00a8*/ 	.short	0x0380
        /*00aa*/ 	.short	0x0024


	//----- nvinfo : EIATTR_SW_WAR
	.align		4
.L_27:
        /*00ac*/ 	.byte	0x04, 0x36
        /*00ae*/ 	.short	(.L_29 - .L_28)
.L_28:
        /*00b0*/ 	.word	0x00000008
.L_29:


//--------------------- .nv.callgraph             --------------------------
	.section	.nv.callgraph,"",@"SHT_CUDA_CALLGRAPH"
	.align	4
	.sectionentsize	8
	.align		4
        /*0000*/ 	.word	0x00000000
	.align		4
        /*0004*/ 	.word	0xffffffff
	.align		4
        /*0008*/ 	.word	0x00000000
	.align		4
        /*000c*/ 	.word	0xfffffffe
	.align		4
        /*0010*/ 	.word	0x00000000
	.align		4
        /*0014*/ 	.word	0xfffffffd
	.align		4
        /*0018*/ 	.word	0x00000000
	.align		4
        /*001c*/ 	.word	0xfffffffc


//--------------------- .text._Z26apply_median_filter_kernelPhS_iiiii --------------------------
	.section	.text._Z26apply_median_filter_kernelPhS_iiiii,"ax",@progbits
	.align	128
        .global         _Z26apply_median_filter_kernelPhS_iiiii
        .type           _Z26apply_median_filter_kernelPhS_iiiii,@function
        .size           _Z26apply_median_filter_kernelPhS_iiiii,(.L_x_16 - _Z26apply_median_filter_kernelPhS_iiiii)
        .other          _Z26apply_median_filter_kernelPhS_iiiii,@"STO_CUDA_ENTRY STV_DEFAULT"
_Z26apply_median_filter_kernelPhS_iiiii:
.text._Z26apply_median_filter_kernelPhS_iiiii:
[----:B------:R-:W0:Y:S01]  /*0000*/  LDC R1, c[0x0][0x37c] ;  /* 0x0000df00ff017b82 */ /* 0x000e220000000800 */
[----:B------:R-:W1:Y:S07]  /*0010*/  S2R R13, SR_TID.Y ;  /* 0x00000000000d7919 */ /* 0x000e6e0000002200 */
[----:B------:R-:W2:Y:S01]  /*0020*/  LDC R0, c[0x0][0x360] ;  /* 0x0000d800ff007b82 */ /* 0x000ea20000000800 */
[----:B0-----:R-:W-:Y:S01]  /*0030*/  VIADD R1, R1, 0xfffffc00 ;  /* 0xfffffc0001017836 */ /* 0x001fe20000000000 */
[----:B------:R-:W2:Y:S01]  /*0040*/  S2R R12, SR_TID.X ;  /* 0x00000000000c7919 */ /* 0x000ea20000002100 */
[----:B------:R-:W0:Y:S05]  /*0050*/  S2R R11, SR_TID.Z ;  /* 0x00000000000b7919 */ /* 0x000e2a0000002300 */
[----:B------:R-:W1:Y:S08]  /*0060*/  S2UR UR5, SR_CTAID.Y ;  /* 0x00000000000579c3 */ /* 0x000e700000002600 */
[----:B------:R-:W3:Y:S08]  /*0070*/  LDC R15, c[0x0][0x3a0] ;  /* 0x0000e800ff0f7b82 */ /* 0x000ef00000000800 */
[----:B------:R-:W1:Y:S01]  /*0080*/  LDC R14, c[0x0][0x364] ;  /* 0x0000d900ff0e7b82 */ /* 0x000e620000000800 */
[----:B------:R-:W4:Y:S07]  /*0090*/  LDCU UR7, c[0x0][0x368] ;  /* 0x00006d00ff0777ac */ /* 0x000f2e0008000800 */
[----:B------:R-:W3:Y:S08]  /*00a0*/  LDC.64 R4, c[0x0][0x390] ;  /* 0x0000e400ff047b82 */ /* 0x000ef00000000a00 */
[----:B------:R-:W2:Y:S08]  /*00b0*/  S2UR UR4, SR_CTAID.X ;  /* 0x00000000000479c3 */ /* 0x000eb00000002500 */
[----:B------:R-:W5:Y:S01]  /*00c0*/  LDC.64 R16, c[0x0][0x398] ;  /* 0x0000e600ff107b82 */ /* 0x000f620000000a00 */
[----:B-1----:R-:W-:-:S07]  /*00d0*/  IMAD R10, R14, UR5, R13 ;  /* 0x000000050e0a7c24 */ /* 0x002fce000f8e020d */
[----:B------:R-:W0:Y:S01]  /*00e0*/  S2UR UR6, SR_CTAID.Z ;  /* 0x00000000000679c3 */ /* 0x000e220000002700 */
[----:B---3--:R-:W-:-:S05]  /*00f0*/  IMAD.IADD R8, R5, 0x1, -R15 ;  /* 0x0000000105087824 */ /* 0x008fca00078e0a0f */
[----:B------:R-:W-:Y:S02]  /*0100*/  ISETP.GT.AND P0, PT, R10, R8, PT ;  /* 0x000000080a00720c */ /* 0x000fe40003f04270 */
[----:B------:R-:W0:Y:S01]  /*0110*/  LDC R6, c[0x0][0x368] ;  /* 0x0000da00ff067b82 */ /* 0x000e220000000800 */
[----:B--2---:R-:W-:Y:S02]  /*0120*/  IMAD R9, R0, UR4, R12 ;  /* 0x0000000400097c24 */ /* 0x004fe4000f8e020c */
[----:B-----5:R-:W-:-:S05]  /*0130*/  IMAD.IADD R2, R4, 0x1, -R17 ;  /* 0x0000000104027824 */ /* 0x020fca00078e0a11 */
[----:B------:R-:W-:Y:S01]  /*0140*/  ISETP.GT.OR P0, PT, R9, R2, P0 ;  /* 0x000000020900720c */ /* 0x000fe20000704670 */
[----:B0-----:R-:W-:-:S05]  /*0150*/  IMAD R3, R6, UR6, R11 ;  /* 0x0000000606037c24 */ /* 0x001fca000f8e020b */
[----:B------:R-:W-:-:S13]  /*0160*/  ISETP.GE.OR P0, PT, R3, R16, P0 ;  /* 0x000000100300720c */ /* 0x000fda0000706670 */
[----:B----4-:R-:W-:Y:S05]  /*0170*/  @P0 EXIT ;  /* 0x000000000000094d */ /* 0x010fea0003800000 */
[----:B------:R-:W-:Y:S01]  /*0180*/  IADD3 R7, PT, PT, R0, -0x1, R17 ;  /* 0xffffffff00077810 */ /* 0x000fe20007ffe011 */
[----:B------:R-:W0:Y:S01]  /*0190*/  LDCU.64 UR8, c[0x0][0x358] ;  /* 0x00006b00ff0877ac */ /* 0x000e220008000a00 */
[----:B------:R-:W-:Y:S02]  /*01a0*/  BSSY.RECONVERGENT B0, `(.L_x_0) ;  /* 0x0000031000007945 */ /* 0x000fe40003800200 */
[----:B------:R-:W-:Y:S01]  /*01b0*/  ISETP.GE.U32.AND P0, PT, R12, R7, PT ;  /* 0x000000070c00720c */ /* 0x000fe20003f06070 */
[----:B------:R-:W1:Y:S03]  /*01c0*/  LDCU UR6, c[0x0][0x394] ;  /* 0x00007280ff0677ac */ /* 0x000e660008000800 */
[----:B------:R-:W-:Y:S01]  /*01d0*/  ISETP.GE.U32.OR P0, PT, R9, R4, P0 ;  /* 0x000000040900720c */ /* 0x000fe20000706470 */
[----:B------:R-:W2:-:S12]  /*01e0*/  LDCU.64 UR4, c[0x0][0x380] ;  /* 0x00007000ff0477ac */ /* 0x000e980008000a00 */
[----:B0-----:R-:W-:Y:S05]  /*01f0*/  @P0 BRA `(.L_x_1) ;  /* 0x0000000000ac0947 */ /* 0x001fea0003800000 */
[----:B------:R-:W-:Y:S01]  /*0200*/  IADD3 R2, PT, PT, R14, -0x1, R15 ;  /* 0xffffffff0e027810 */ /* 0x000fe20007ffe00f */
[----:B------:R-:W-:Y:S02]  /*0210*/  HFMA2 R4, -RZ, RZ, 0, 0 ;  /* 0x00000000ff047431 */ /* 0x000fe400000001ff */
[----:B------:R-:W-:Y:S01]  /*0220*/  IMAD.MOV.U32 R15, RZ, RZ, RZ ;  /* 0x000000ffff0f7224 */ /* 0x000fe200078e00ff */
[----:B------:R-:W-:-:S04]  /*0230*/  ISETP.GE.U32.AND P0, PT, R13, R2, PT ;  /* 0x000000020d00720c */ /* 0x000fc80003f06070 */
[----:B------:R-:W-:Y:S01]  /*0240*/  ISETP.LT.U32.AND P0, PT, R10, R5, !P0 ;  /* 0x000000050a00720c */ /* 0x000fe20004701070 */
[----:B------:R-:W-:-:S12]  /*0250*/  IMAD.MOV.U32 R5, RZ, RZ, R12 ;  /* 0x000000ffff057224 */ /* 0x000fd800078e000c */
.L_x_5:
[----:B------:R-:W-:Y:S04]  /*0260*/  BSSY.RECONVERGENT B1, `(.L_x_2) ;  /* 0x000001c000017945 */ /* 0x000fe80003800200 */
[----:B------:R-:W-:Y:S05]  /*0270*/  @!P0 BRA `(.L_x_3) ;  /* 0x0000000000688947 */ /* 0x000fea0003800000 */
[----:B------:R-:W0:Y:S01]  /*0280*/  S2R R19, SR_CgaCtaId ;  /* 0x0000000000137919 */ /* 0x000e220000008800 */
[----:B------:R-:W3:Y:S01]  /*0290*/  LDC R16, c[0x0][0x398] ;  /* 0x0000e600ff107b82 */ /* 0x000ee20000000800 */
[----:B------:R-:W-:Y:S01]  /*02a0*/  MOV R18, 0x400 ;  /* 0x0000040000127802 */ /* 0x000fe20000000f00 */
[----:B------:R-:W-:Y:S01]  /*02b0*/  IMAD R17, R2, R5, RZ ;  /* 0x0000000502117224 */ /* 0x000fe200078e02ff */
[----:B------:R-:W-:Y:S01]  /*02c0*/  MOV R20, RZ ;  /* 0x000000ff00147202 */ /* 0x000fe20000000f00 */
[----:B------:R-:W-:Y:S02]  /*02d0*/  IMAD.MOV.U32 R22, RZ, RZ, R13 ;  /* 0x000000ffff167224 */ /* 0x000fe400078e000d */
[----:B------:R-:W-:Y:S02]  /*02e0*/  IMAD.MOV.U32 R23, RZ, RZ, RZ ;  /* 0x000000ffff177224 */ /* 0x000fe400078e00ff */
[----:B---3--:R-:W-:Y:S01]  /*02f0*/  IMAD R21, R10, R16, R3 ;  /* 0x000000100a157224 */ /* 0x008fe200078e0203 */
[----:B0-----:R-:W-:Y:S01]  /*0300*/  LEA R18, R19, R18, 0x18 ;  /* 0x0000001213127211 */ /* 0x001fe200078ec0ff */
[----:B------:R-:W-:-:S07]  /*0310*/  IMAD.IADD R19, R9, 0x1, R4 ;  /* 0x0000000109137824 */ /* 0x000fce00078e0204 */
.L_x_4:
[----:B-1----:R-:W-:-:S04]  /*0320*/  IMAD R20, R19, UR6, R20 ;  /* 0x0000000613147c24 */ /* 0x002fc8000f8e0214 */
[----:B------:R-:W-:-:S05]  /*0330*/  IMAD R20, R20, R16, R21 ;  /* 0x0000001014147224 */ /* 0x000fca00078e0215 */
[----:B0-2---:R-:W-:-:S05]  /*0340*/  IADD3 R4, P1, PT, R20, UR4, RZ ;  /* 0x0000000414047c10 */ /* 0x005fca000ff3e0ff */
[----:B------:R-:W-:-:S05]  /*0350*/  IMAD.X R5, RZ, RZ, UR5, P1 ;  /* 0x00000005ff057e24 */ /* 0x000fca00088e06ff */
[----:B------:R-:W2:Y:S01]  /*0360*/  LDG.E.U8 R4, desc[UR8][R4.64] ;  /* 0x0000000804047981 */ /* 0x000ea2000c1e1100 */
[----:B------:R-:W-:-:S05]  /*0370*/  IADD3 R20, PT, PT, R17, R22, RZ ;  /* 0x0000001611147210 */ /* 0x000fca0007ffe0ff */
[----:B------:R-:W-:Y:S02]  /*0380*/  IMAD R25, R20, UR7, R11 ;  /* 0x0000000714197c24 */ /* 0x000fe4000f8e020b */
[----:B------:R-:W-:Y:S01]  /*0390*/  IMAD R20, R14, R23, R14 ;  /* 0x000000170e147224 */ /* 0x000fe200078e020e */
[----:B------:R-:W-:Y:S01]  /*03a0*/  IADD3 R23, PT, PT, R23, 0x1, RZ ;  /* 0x0000000117177810 */ /* 0x000fe20007ffe0ff */
[----:B------:R-:W-:Y:S02]  /*03b0*/  IMAD.IADD R25, R25, 0x1, R18 ;  /* 0x0000000119197824 */ /* 0x000fe400078e0212 */
[----:B------:R-:W-:Y:S02]  /*03c0*/  IMAD.IADD R24, R10, 0x1, R20 ;  /* 0x000000010a187824 */ /* 0x000fe400078e0214 */
[----:B------:R-:W-:-:S03]  /*03d0*/  IMAD.IADD R22, R20, 0x1, R13 ;  /* 0x0000000114167824 */ /* 0x000fc600078e020d */
[----:B------:R-:W-:Y:S02]  /*03e0*/  ISETP.LT.U32.AND P2, PT, R24, UR6, PT ;  /* 0x0000000618007c0c */ /* 0x000fe4000bf41070 */
[----:B------:R-:W-:Y:S01]  /*03f0*/  ISETP.GE.U32.AND P1, PT, R22, R2, PT ;  /* 0x000000021600720c */ /* 0x000fe20003f26070 */
[----:B--2---:R0:W-:-:S12]  /*0400*/  STS.U8 [R25], R4 ;  /* 0x0000000419007388 */ /* 0x0041d80000000000 */
[----:B------:R-:W-:Y:S05]  /*0410*/  @!P1 BRA P2, `(.L_x_4) ;  /* 0xfffffffc00c09947 */ /* 0x000fea000103ffff */
.L_x_3:
[----:B-12---:R-:W-:Y:S05]  /*0420*/  BSYNC.RECONVERGENT B1 ;  /* 0x0000000000017941 */ /* 0x006fea0003800200 */
.L_x_2:
[----:B------:R-:W1:Y:S01]  /*0430*/  LDCU UR10, c[0x0][0x390] ;  /* 0x00007200ff0a77ac */ /* 0x000e620008000800 */
[----:B0-----:R-:W-:Y:S02]  /*0440*/  IMAD R4, R0, R15, R0 ;  /* 0x0000000f00047224 */ /* 0x001fe400078e0200 */
[----:B------:R-:W-:Y:S02]  /*0450*/  VIADD R15, R15, 0x1 ;  /* 0x000000010f0f7836 */ /* 0x000fe40000000000 */
[----:B------:R-:W-:Y:S02]  /*0460*/  IMAD.IADD R16, R9, 0x1, R4 ;  /* 0x0000000109107824 */ /* 0x000fe400078e0204 */
[----:B------:R-:W-:-:S05]  /*0470*/  IMAD.IADD R5, R4, 0x1, R12 ;  /* 0x0000000104057824 */ /* 0x000fca00078e020c */
[----:B------:R-:W-:Y:S02]  /*0480*/  ISETP.GE.U32.AND P1, PT, R5, R7, PT ;  /* 0x000000070500720c */ /* 0x000fe40003f26070 */
[----:B-1----:R-:W-:-:S13]  /*0490*/  ISETP.LT.U32.AND P2, PT, R16, UR10, PT ;  /* 0x0000000a10007c0c */ /* 0x002fda000bf41070 */
[----:B------:R-:W-:Y:S05]  /*04a0*/  @!P1 BRA P2, `(.L_x_5) ;  /* 0xfffffffc006c9947 */ /* 0x000fea000103ffff */
.L_x_1:
[----:B-12---:R-:W-:Y:S05]  /*04b0*/  BSYNC.RECONVERGENT B0 ;  /* 0x0000000000007941 */ /* 0x006fea0003800200 */
.L_x_0:
[----:B------:R-:W0:Y:S01]  /*04c0*/  LDC R0, c[0x0][0x39c] ;  /* 0x0000e700ff007b82 */ /* 0x000e220000000800 */
[----:B------:R1:W-:Y:S01]  /*04d0*/  STL.128 [R1], RZ ;  /* 0x000000ff01007387 */ /* 0x0003e20000100c00 */
[----:B------:R-:W-:-:S03]  /*04e0*/  HFMA2 R7, -RZ, RZ, 0, 0 ;  /* 0x00000000ff077431 */ /* 0x000fc600000001ff */
[----:B------:R1:W-:Y:S03]  /*04f0*/  STL.128 [R1+0x10], RZ ;  /* 0x000010ff01007387 */ /* 0x0003e60000100c00 */
[----:B------:R-:W0:Y:S01]  /*0500*/  LDC R5, c[0x0][0x3a0] ;  /* 0x0000e800ff057b82 */ /* 0x000e220000000800 */
[----:B------:R1:W-:Y:S04]  /*0510*/  STL.128 [R1+0x20], RZ ;  /* 0x000020ff01007387 */ /* 0x0003e80000100c00 */
[----:B------:R1:W-:Y:S04]  /*0520*/  STL.128 [R1+0x30], RZ ;  /* 0x000030ff01007387 */ /* 0x0003e80000100c00 */
[----:B------:R1:W-:Y:S04]  /*0530*/  STL.128 [R1+0x40], RZ ;  /* 0x000040ff01007387 */ /* 0x0003e80000100c00 */
[----:B------:R1:W-:Y:S04]  /*0540*/  STL.128 [R1+0x50], RZ ;  /* 0x000050ff01007387 */ /* 0x0003e80000100c00 */
[----:B------:R1:W-:Y:S04]  /*0550*/  STL.128 [R1+0x60], RZ ;  /* 0x000060ff01007387 */ /* 0x0003e80000100c00 */
[----:B------:R1:W-:Y:S01]  /*0560*/  STL.128 [R1+0x70], RZ ;  /* 0x000070ff01007387 */ /* 0x0003e20000100c00 */
[----:B0-----:R-:W-:-:S03]  /*0570*/  VIMNMX R2, PT, PT, R0, R5, PT ;  /* 0x0000000500027248 */ /* 0x001fc60003fe0100 */
[----:B------:R1:W-:Y:S01]  /*0580*/  STL.128 [R1+0x80], RZ ;  /* 0x000080ff01007387 */ /* 0x0003e20000100c00 */
[----:B------:R-:W-:-:S03]  /*0590*/  ISETP.GE.AND P0, PT, R2, 0x1, PT ;  /* 0x000000010200780c */ /* 0x000fc60003f06270 */
[----:B------:R1:W-:Y:S04]  /*05a0*/  STL.128 [R1+0x90], RZ ;  /* 0x000090ff01007387 */ /* 0x0003e80000100c00 */
        /* <DEDUP_REMOVED lines=53> */
[----:B------:R1:W-:Y:S01]  /*0900*/  STL.128 [R1+0x3f0], RZ ;  /* 0x0003f0ff01007387 */ /* 0x0003e20000100c00 */
[----:B------:R-:W-:Y:S05]  /*0910*/  @!P0 BRA `(.L_x_6) ;  /* 0x0000000c00cc8947 */ /* 0x000fea0003800000 */
[C---:B------:R-:W-:Y:S01]  /*0920*/  LOP3.LUT R2, R5.reuse, 0x7ffffff0, RZ, 0xc0, !PT ;  /* 0x7ffffff005027812 */ /* 0x040fe200078ec0ff */
[----:B------:R-:W-:Y:S01]  /*0930*/  UMOV UR4, URZ ;  /* 0x000000ff00047c82 */ /* 0x000fe20008000000 */
[C---:B------:R-:W-:Y:S02]  /*0940*/  IADD3 R14, PT, PT, R5.reuse, -0x1, R14 ;  /* 0xffffffff050e7810 */ /* 0x040fe40007ffe00e */
[C---:B------:R-:W-:Y:S01]  /*0950*/  LOP3.LUT R21, R5.reuse, 0xf, RZ, 0xc0, !PT ;  /* 0x0000000f05157812 */ /* 0x040fe200078ec0ff */
[----:B------:R-:W-:Y:S01]  /*0960*/  IMAD.MOV R7, RZ, RZ, -R2 ;  /* 0x000000ffff077224 */ /* 0x000fe200078e0a02 */
[C---:B------:R-:W-:Y:S02]  /*0970*/  LOP3.LUT R22, R5.reuse, 0x7, RZ, 0xc0, !PT ;  /* 0x0000000705167812 */ /* 0x040fe400078ec0ff */
[----:B------:R-:W-:-:S07]  /*0980*/  LOP3.LUT R4, R5, 0x3, RZ, 0xc0, !PT ;  /* 0x0000000305047812 */ /* 0x000fce00078ec0ff */
.L_x_12:
[----:B0-----:R-:W0:Y:S01]  /*0990*/  LDC R5, c[0x0][0x3a0] ;  /* 0x0000e800ff057b82 */ /* 0x001e220000000800 */
[----:B---34-:R-:W-:Y:S01]  /*09a0*/  VIADD R15, R12, UR4 ;  /* 0x000000040c0f7c36 */ /* 0x018fe20008000000 */
[----:B------:R-:W-:Y:S01]  /*09b0*/  UIADD3 UR4, UPT, UPT, UR4, 0x1, URZ ;  /* 0x0000000104047890 */ /* 0x000fe2000fffe0ff */
[----:B------:R-:W-:Y:S02]  /*09c0*/  IMAD.MOV.U32 R16, RZ, RZ, RZ ;  /* 0x000000ffff107224 */ /* 0x000fe400078e00ff */
[----:B------:R-:W-:-:S03]  /*09d0*/  IMAD R15, R14, R15, R13 ;  /* 0x0000000f0e0f7224 */ /* 0x000fc600078e020d */
[----:B--2---:R-:W2:Y:S01]  /*09e0*/  LDC R0, c[0x0][0x39c] ;  /* 0x0000e700ff007b82 */ /* 0x004ea20000000800 */
[----:B0-----:R-:W-:Y:S02]  /*09f0*/  ISETP.GE.U32.AND P1, PT, R5, 0x10, PT ;  /* 0x000000100500780c */ /* 0x001fe40003f26070 */
[----:B--2---:R-:W-:-:S11]  /*0a00*/  ISETP.NE.AND P0, PT, R0, UR4, PT ;  /* 0x0000000400007c0c */ /* 0x004fd6000bf05270 */
[----:B------:R-:W-:Y:S05]  /*0a10*/  @!P1 BRA `(.L_x_7) ;  /* 0x0000000400a49947 */ /* 0x000fea0003800000 */
[----:B------:R-:W0:Y:S01]  /*0a20*/  S2UR UR6, SR_CgaCtaId ;  /* 0x00000000000679c3 */ /* 0x000e220000008800 */
[----:B------:R-:W-:Y:S01]  /*0a30*/  UMOV UR5, 0x400 ;  /* 0x0000040000057882 */ /* 0x000fe20000000000 */
[----:B------:R-:W-:Y:S01]  /*0a40*/  IMAD.MOV.U32 R16, RZ, RZ, R7 ;  /* 0x000000ffff107224 */ /* 0x000fe200078e0007 */
[----:B0-----:R-:W-:-:S06]  /*0a50*/  ULEA UR5, UR6, UR5, 0x18 ;  /* 0x0000000506057291 */ /* 0x001fcc000f8ec0ff */
[----:B------:R-:W-:-:S05]  /*0a60*/  IADD3 R18, PT, PT, R11, UR5, RZ ;  /* 0x000000050b127c10 */ /* 0x000fca000fffe0ff */
[----:B------:R-:W-:-:S07]  /*0a70*/  IMAD R17, R15, UR7, R18 ;  /* 0x000000070f117c24 */ /* 0x000fce000f8e0212 */
.L_x_8:
[----:B------:R-:W0:Y:S04]  /*0a80*/  LDS.U8 R18, [R17] ;  /* 0x0000000011127984 */ /* 0x000e280000000000 */
[----:B--2---:R-:W2:Y:S01]  /*0a90*/  LDS.U8 R20, [R17+UR7] ;  /* 0x0000000711147984 */ /* 0x004ea20008000000 */
[----:B0-----:R-:W-:-:S05]  /*0aa0*/  IMAD R18, R18, 0x4, R1 ;  /* 0x0000000412127824 */ /* 0x001fca00078e0201 */
[----:B------:R-:W3:Y:S01]  /*0ab0*/  LDL R19, [R18] ;  /* 0x0000000012137983 */ /* 0x000ee20000100800 */
[----:B--2---:R-:W-:Y:S01]  /*0ac0*/  LEA R23, R20, R1, 0x2 ;  /* 0x0000000114177211 */ /* 0x004fe200078e10ff */
[----:B------:R-:W-:-:S05]  /*0ad0*/  VIADD R20, R17, UR7 ;  /* 0x0000000711147c36 */ /* 0x000fca0008000000 */
[----:B------:R-:W0:Y:S01]  /*0ae0*/  LDS.U8 R26, [R20+UR7] ;  /* 0x00000007141a7984 */ /* 0x000e220008000000 */
[----:B---3--:R-:W-:-:S05]  /*0af0*/  VIADD R19, R19, 0x1 ;  /* 0x0000000113137836 */ /* 0x008fca0000000000 */
[----:B------:R-:W-:Y:S04]  /*0b00*/  STL [R18], R19 ;  /* 0x0000001312007387 */ /* 0x000fe80000100800 */
[----:B------:R-:W2:Y:S01]  /*0b10*/  LDL R24, [R23] ;  /* 0x0000000017187983 */ /* 0x000ea20000100800 */
[----:B0-----:R-:W-:Y:S01]  /*0b20*/  IMAD R26, R26, 0x4, R1 ;  /* 0x000000041a1a7824 */ /* 0x001fe200078e0201 */
[----:B------:R-:W-:-:S05]  /*0b30*/  IADD3 R25, PT, PT, R20, UR7, RZ ;  /* 0x0000000714197c10 */ /* 0x000fca000fffe0ff */
[----:B------:R-:W0:Y:S01]  /*0b40*/  LDS.U8 R28, [R25+UR7] ;  /* 0x00000007191c7984 */ /* 0x000e220008000000 */
[----:B--2---:R-:W-:-:S05]  /*0b50*/  VIADD R24, R24, 0x1 ;  /* 0x0000000118187836 */ /* 0x004fca0000000000 */
[----:B------:R-:W-:Y:S04]  /*0b60*/  STL [R23], R24 ;  /* 0x0000001817007387 */ /* 0x000fe80000100800 */
[----:B------:R-:W2:Y:S01]  /*0b70*/  LDL R27, [R26] ;  /* 0x000000001a1b7983 */ /* 0x000ea20000100800 */
[----:B0-----:R-:W-:Y:S02]  /*0b80*/  IMAD R28, R28, 0x4, R1 ;  /* 0x000000041c1c7824 */ /* 0x001fe400078e0201 */
[----:B------:R-:W-:-:S05]  /*0b90*/  VIADD R18, R25, UR7 ;  /* 0x0000000719127c36 */ /* 0x000fca0008000000 */
[----:B------:R-:W0:Y:S01]  /*0ba0*/  LDS.U8 R20, [R18+UR7] ;  /* 0x0000000712147984 */ /* 0x000e220008000000 */
[----:B--2---:R-:W-:-:S05]  /*0bb0*/  VIADD R27, R27, 0x1 ;  /* 0x000000011b1b7836 */ /* 0x004fca0000000000 */
[----:B------:R-:W-:Y:S04]  /*0bc0*/  STL [R26], R27 ;  /* 0x0000001b1a007387 */ /* 0x000fe80000100800 */
[----:B------:R-:W2:Y:S01]  /*0bd0*/  LDL R19, [R28] ;  /* 0x000000001c137983 */ /* 0x000ea20000100800 */
[----:B0-----:R-:W-:Y:S02]  /*0be0*/  IMAD R23, R20, 0x4, R1 ;  /* 0x0000000414177824 */ /* 0x001fe400078e0201 */
[----:B------:R-:W-:-:S05]  /*0bf0*/  VIADD R20, R18, UR7 ;  /* 0x0000000712147c36 */ /* 0x000fca0008000000 */
[----:B------:R-:W0:Y:S01]  /*0c00*/  LDS.U8 R25, [R20+UR7] ;  /* 0x0000000714197984 */ /* 0x000e220008000000 */
[----:B--2---:R-:W-:-:S05]  /*0c10*/  IADD3 R19, PT, PT, R19, 0x1, RZ ;  /* 0x0000000113137810 */ /* 0x004fca0007ffe0ff */
[----:B------:R-:W-:Y:S04]  /*0c20*/  STL [R28], R19 ;  /* 0x000000131c007387 */ /* 0x000fe80000100800 */
[----:B------:R-:W2:Y:S01]  /*0c30*/  LDL R24, [R23] ;  /* 0x0000000017187983 */ /* 0x000ea20000100800 */
[----:B0-----:R-:W-:Y:S01]  /*0c40*/  LEA R25, R25, R1, 0x2 ;  /* 0x0000000119197211 */ /* 0x001fe200078e10ff */
[----:B------:R-:W-:-:S05]  /*0c50*/  VIADD R18, R20, UR7 ;  /* 0x0000000714127c36 */ /* 0x000fca0008000000 */
[----:B------:R-:W0:Y:S01]  /*0c60*/  LDS.U8 R27, [R18+UR7] ;  /* 0x00000007121b7984 */ /* 0x000e220008000000 */
[----:B--2---:R-:W-:-:S05]  /*0c70*/  VIADD R24, R24, 0x1 ;  /* 0x0000000118187836 */ /* 0x004fca0000000000 */
        /* <DEDUP_REMOVED lines=51> */
[----:B------:R-:W-:-:S06]  /*0fb0*/  IADD3 R19, PT, PT, R18, UR7, RZ ;  /* 0x0000000712137c10 */ /* 0x000fcc000fffe0ff */
[----:B------:R-:W0:Y:S01]  /*0fc0*/  LDS.U8 R19, [R19+UR7] ;  /* 0x0000000713137984 */ /* 0x000e220008000000 */
[----:B--2---:R-:W-:-:S05]  /*0fd0*/  VIADD R23, R23, 0x1 ;  /* 0x0000000117177836 */ /* 0x004fca0000000000 */
[----:B------:R2:W-:Y:S04]  /*0fe0*/  STL [R26], R23 ;  /* 0x000000171a007387 */ /* 0x0005e80000100800 */
[----:B------:R-:W3:Y:S02]  /*0ff0*/  LDL R20, [R28] ;  /* 0x000000001c147983 */ /* 0x000ee40000100800 */
[----:B---3--:R-:W-:Y:S02]  /*1000*/  VIADD R27, R20, 0x1 ;  /* 0x00000001141b7836 */ /* 0x008fe40000000000 */
[----:B0-----:R-:W-:-:S03]  /*1010*/  IMAD R20, R19, 0x4, R1 ;  /* 0x0000000413147824 */ /* 0x001fc600078e0201 */
[----:B------:R2:W-:Y:S04]  /*1020*/  STL [R28], R27 ;  /* 0x0000001b1c007387 */ /* 0x0005e80000100800 */
[----:B------:R-:W3:Y:S01]  /*1030*/  LDL R24, [R20] ;  /* 0x0000000014187983 */ /* 0x000ee20000100800 */
[----:B------:R-:W-:Y:S01]  /*1040*/  IADD3 R16, PT, PT, R16, 0x10, RZ ;  /* 0x0000001010107810 */ /* 0x000fe20007ffe0ff */
[----:B------:R-:W-:-:S03]  /*1050*/  IMAD R17, R6, 0x10, R17 ;  /* 0x0000001006117824 */ /* 0x000fc600078e0211 */
[----:B------:R-:W-:Y:S01]  /*1060*/  ISETP.NE.AND P1, PT, R16, RZ, PT ;  /* 0x000000ff1000720c */ /* 0x000fe20003f25270 */
[----:B---3--:R-:W-:-:S05]  /*1070*/  VIADD R25, R24, 0x1 ;  /* 0x0000000118197836 */ /* 0x008fca0000000000 */
[----:B------:R2:W-:Y:S07]  /*1080*/  STL [R20], R25 ;  /* 0x0000001914007387 */ /* 0x0005ee0000100800 */
[----:B------:R-:W-:Y:S05]  /*1090*/  @P1 BRA `(.L_x_8) ;  /* 0xfffffff800781947 */ /* 0x000fea000383ffff */
[----:B------:R-:W-:-:S07]  /*10a0*/  IMAD.MOV.U32 R16, RZ, RZ, R2 ;  /* 0x000000ffff107224 */ /* 0x000fce00078e0002 */
.L_x_7:
[----:B------:R-:W-:-:S13]  /*10b0*/  ISETP.NE.AND P1, PT, R21, RZ, PT ;  /* 0x000000ff1500720c */ /* 0x000fda0003f25270 */
[----:B------:R-:W-:Y:S05]  /*10c0*/  @!P1 BRA `(.L_x_9) ;  /* 0x0000000400d89947 */ /* 0x000fea0003800000 */
[----:B------:R-:W-:Y:S01]  /*10d0*/  VIADD R17, R21, 0xffffffff ;  /* 0xffffffff15117836 */ /* 0x000fe20000000000 */
[----:B------:R-:W-:-:S04]  /*10e0*/  ISETP.NE.AND P2, PT, R22, RZ, PT ;  /* 0x000000ff1600720c */ /* 0x000fc80003f45270 */
[----:B------:R-:W-:-:S13]  /*10f0*/  ISETP.GE.U32.AND P1, PT, R17, 0x7, PT ;  /* 0x000000071100780c */ /* 0x000fda0003f26070 */
[----:B------:R-:W-:Y:S05]  /*1100*/  @!P1 BRA `(.L_x_10) ;  /* 0x0000000000d49947 */ /* 0x000fea0003800000 */
[----:B------:R-:W0:Y:S01]  /*1110*/  S2UR UR6, SR_CgaCtaId ;  /* 0x00000000000679c3 */ /* 0x000e220000008800 */
[----:B------:R-:W-:Y:S01]  /*1120*/  UMOV UR5, 0x400 ;  /* 0x0000040000057882 */ /* 0x000fe20000000000 */
[----:B------:R-:W-:-:S05]  /*1130*/  IADD3 R18, PT, PT, R15, R16, RZ ;  /* 0x000000100f127210 */ /* 0x000fca0007ffe0ff */
[----:B------:R-:W-:Y:S01]  /*1140*/  IMAD R18, R18, UR7, R11 ;  /* 0x0000000712127c24 */ /* 0x000fe2000f8e020b */
[----:B0-----:R-:W-:-:S09]  /*1150*/  ULEA UR5, UR6, UR5, 0x18 ;  /* 0x0000000506057291 */ /* 0x001fd2000f8ec0ff */
[----:B--2---:R-:W0:Y:S02]  /*1160*/  LDS.U8 R20, [R18+UR5] ;  /* 0x0000000512147984 */ /* 0x004e240008000000 */
[----:B0-----:R-:W-:-:S05]  /*1170*/  IMAD R20, R20, 0x4, R1 ;  /* 0x0000000414147824 */ /* 0x001fca00078e0201 */
[----:B------:R-:W2:Y:S01]  /*1180*/  LDL R19, [R20] ;  /* 0x0000000014137983 */ /* 0x000ea20000100800 */
[----:B------:R-:W-:-:S05]  /*1190*/  VIADD R17, R18, UR5 ;  /* 0x0000000512117c36 */ /* 0x000fca0008000000 */
[----:B------:R-:W0:Y:S02]  /*11a0*/  LDS.U8 R24, [R17+UR7] ;  /* 0x0000000711187984 */ /* 0x000e240008000000 */
[----:B0-----:R-:W-:Y:S01]  /*11b0*/  LEA R24, R24, R1, 0x2 ;  /* 0x0000000118187211 */ /* 0x001fe200078e10ff */
[----:B--2---:R-:W-:-:S05]  /*11c0*/  VIADD R19, R19, 0x1 ;  /* 0x0000000113137836 */ /* 0x004fca0000000000 */
[----:B------:R-:W-:Y:S04]  /*11d0*/  STL [R20], R19 ;  /* 0x0000001314007387 */ /* 0x000fe80000100800 */
[----:B------:R-:W2:Y:S01]  /*11e0*/  LDL R25, [R24] ;  /* 0x0000000018197983 */ /* 0x000ea20000100800 */
[----:B------:R-:W-:-:S05]  /*11f0*/  VIADD R23, R17, UR7 ;  /* 0x0000000711177c36 */ /* 0x000fca0008000000 */
[----:B------:R-:W0:Y:S02]  /*1200*/  LDS.U8 R26, [R23+UR7] ;  /* 0x00000007171a7984 */ /* 0x000e240008000000 */
[----:B0-----:R-:W-:Y:S02]  /*1210*/  IMAD R26, R26, 0x4, R1 ;  /* 0x000000041a1a7824 */ /* 0x001fe400078e0201 */
[----:B--2---:R-:W-:-:S05]  /*1220*/  VIADD R25, R25, 0x1 ;  /* 0x0000000119197836 */ /* 0x004fca0000000000 */
[----:B------:R-:W-:Y:S04]  /*1230*/  STL [R24], R25 ;  /* 0x0000001918007387 */ /* 0x000fe80000100800 */
[----:B------:R-:W2:Y:S01]  /*1240*/  LDL R18, [R26] ;  /* 0x000000001a127983 */ /* 0x000ea20000100800 */
[----:B------:R-:W-:-:S05]  /*1250*/  IADD3 R17, PT, PT, R23, UR7, RZ ;  /* 0x0000000717117c10 */ /* 0x000fca000fffe0ff */
[----:B------:R-:W0:Y:S02]  /*1260*/  LDS.U8 R28, [R17+UR7] ;  /* 0x00000007111c7984 */ /* 0x000e240008000000 */
[----:B0-----:R-:W-:Y:S02]  /*1270*/  IMAD R28, R28, 0x4, R1 ;  /* 0x000000041c1c7824 */ /* 0x001fe400078e0201 */
[----:B--2---:R-:W-:-:S05]  /*1280*/  VIADD R27, R18, 0x1 ;  /* 0x00000001121b7836 */ /* 0x004fca0000000000 */
[----:B------:R-:W-:Y:S04]  /*1290*/  STL [R26], R27 ;  /* 0x0000001b1a007387 */ /* 0x000fe80000100800 */
[----:B------:R-:W2:Y:S01]  /*12a0*/  LDL R19, [R28] ;  /* 0x000000001c137983 */ /* 0x000ea20000100800 */
[----:B------:R-:W-:-:S05]  /*12b0*/  VIADD R18, R17, UR7 ;  /* 0x0000000711127c36 */ /* 0x000fca0008000000 */
[----:B------:R-:W0:Y:S02]  /*12c0*/  LDS.U8 R20, [R18+UR7] ;  /* 0x0000000712147984 */ /* 0x000e240008000000 */
[----:B0-----:R-:W-:Y:S01]  /*12d0*/  IMAD R20, R20, 0x4, R1 ;  /* 0x0000000414147824 */ /* 0x001fe200078e0201 */
[----:B--2---:R-:W-:-:S05]  /*12e0*/  IADD3 R19, PT, PT, R19, 0x1, RZ ;  /* 0x0000000113137810 */ /* 0x004fca0007ffe0ff */
[----:B------:R-:W-:Y:S04]  /*12f0*/  STL [R28], R19 ;  /* 0x000000131c007387 */ /* 0x000fe80000100800 */
        /* <DEDUP_REMOVED lines=17> */
[----:B------:R0:W-:Y:S04]  /*1410*/  STL [R26], R19 ;  /* 0x000000131a007387 */ /* 0x0001e80000100800 */
[----:B------:R-:W2:Y:S01]  /*1420*/  LDL R20, [R28] ;  /* 0x000000001c147983 */ /* 0x000ea20000100800 */
[----:B------:R-:W-:Y:S01]  /*1430*/  IADD3 R16, PT, PT, R16, 0x8, RZ ;  /* 0x0000000810107810 */ /* 0x000fe20007ffe0ff */
[----:B--2---:R-:W-:-:S05]  /*1440*/  VIADD R23, R20, 0x1 ;  /* 0x0000000114177836 */ /* 0x004fca0000000000 */
[----:B------:R0:W-:Y:S02]  /*1450*/  STL [R28], R23 ;  /* 0x000000171c007387 */ /* 0x0001e40000100800 */
.L_x_10:
[----:B------:R-:W-:Y:S05]  /*1460*/  @!P2 BRA `(.L_x_9) ;  /* 0x0000000000f0a947 */ /* 0x000fea0003800000 */
[----:B------:R-:W-:Y:S01]  /*1470*/  VIADD R17, R22, 0xffffffff ;  /* 0xffffffff16117836 */ /* 0x000fe20000000000 */
[----:B------:R-:W-:-:S04]  /*1480*/  ISETP.NE.AND P2, PT, R4, RZ, PT ;  /* 0x000000ff0400720c */ /* 0x000fc80003f45270 */
[----:B------:R-:W-:-:S13]  /*1490*/  ISETP.GE.U32.AND P1, PT, R17, 0x3, PT ;  /* 0x000000031100780c */ /* 0x000fda0003f26070 */
[----:B------:R-:W-:Y:S05]  /*14a0*/  @!P1 BRA `(.L_x_11) ;  /* 0x0000000000749947 */ /* 0x000fea0003800000 */
[----:B------:R-:W3:Y:S01]  /*14b0*/  S2UR UR6, SR_CgaCtaId ;  /* 0x00000000000679c3 */ /* 0x000ee20000008800 */
[----:B------:R-:W-:Y:S01]  /*14c0*/  UMOV UR5, 0x400 ;  /* 0x0000040000057882 */ /* 0x000fe20000000000 */
[----:B------:R-:W-:-:S04]  /*14d0*/  IMAD.IADD R18, R15, 0x1, R16 ;  /* 0x000000010f127824 */ /* 0x000fc800078e0210 */
[----:B0-----:R-:W-:Y:S01]  /*14e0*/  IMAD R19, R18, UR7, R11 ;  /* 0x0000000712137c24 */ /* 0x001fe2000f8e020b */
[----:B---3--:R-:W-:-:S09]  /*14f0*/  ULEA UR5, UR6, UR5, 0x18 ;  /* 0x0000000506057291 */ /* 0x008fd2000f8ec0ff */
[----:B------:R-:W0:Y:S02]  /*1500*/  LDS.U8 R18, [R19+UR5] ;  /* 0x0000000513127984 */ /* 0x000e240008000000 */
[----:B0-----:R-:W-:-:S05]  /*1510*/  IMAD R24, R18, 0x4, R1 ;  /* 0x0000000412187824 */ /* 0x001fca00078e0201 */
[----:B------:R-:W3:Y:S01]  /*1520*/  LDL R17, [R24] ;  /* 0x0000000018117983 */ /* 0x000ee20000100800 */
[----:B--2---:R-:W-:-:S05]  /*1530*/  IADD3 R20, PT, PT, R19, UR5, RZ ;  /* 0x0000000513147c10 */ /* 0x004fca000fffe0ff */
[----:B------:R-:W0:Y:S02]  /*1540*/  LDS.U8 R18, [R20+UR7] ;  /* 0x0000000714127984 */ /* 0x000e240008000000 */
[----:B0-----:R-:W-:Y:S02]  /*1550*/  IMAD R25, R18, 0x4, R1 ;  /* 0x0000000412197824 */ /* 0x001fe400078e0201 */
[----:B---3--:R-:W-:-:S05]  /*1560*/  VIADD R17, R17, 0x1 ;  /* 0x0000000111117836 */ /* 0x008fca0000000000 */
        /* <DEDUP_REMOVED lines=8> */
[----:B------:R-:W-:-:S06]  /*15f0*/  VIADD R20, R23, UR7 ;  /* 0x0000000717147c36 */ /* 0x000fcc0008000000 */
[----:B------:R-:W0:Y:S02]  /*1600*/  LDS.U8 R20, [R20+UR7] ;  /* 0x0000000714147984 */ /* 0x000e240008000000 */
[----:B0-----:R-:W-:Y:S01]  /*1610*/  LEA R24, R20, R1, 0x2 ;  /* 0x0000000114187211 */ /* 0x001fe200078e10ff */
[----:B--2---:R-:W-:-:S05]  /*1620*/  VIADD R19, R19, 0x1 ;  /* 0x0000000113137836 */ /* 0x004fca0000000000 */
[----:B------:R3:W-:Y:S04]  /*1630*/  STL [R26], R19 ;  /* 0x000000131a007387 */ /* 0x0007e80000100800 */
[----:B------:R-:W2:Y:S01]  /*1640*/  LDL R17, [R24] ;  /* 0x0000000018117983 */ /* 0x000ea20000100800 */
[----:B------:R-:W-:Y:S02]  /*1650*/  VIADD R16, R16, 0x4 ;  /* 0x0000000410107836 */ /* 0x000fe40000000000 */
[----:B--2---:R-:W-:-:S05]  /*1660*/  VIADD R17, R17, 0x1 ;  /* 0x0000000111117836 */ /* 0x004fca0000000000 */
[----:B------:R3:W-:Y:S02]  /*1670*/  STL [R24], R17 ;  /* 0x0000001118007387 */ /* 0x0007e40000100800 */
.L_x_11:
[----:B------:R-:W-:Y:S05]  /*1680*/  @!P2 BRA `(.L_x_9) ;  /* 0x000000000068a947 */ /* 0x000fea0003800000 */
[----:B------:R-:W4:Y:S01]  /*1690*/  S2UR UR6, SR_CgaCtaId ;  /* 0x00000000000679c3 */ /* 0x000f220000008800 */
[----:B------:R-:W-:Y:S01]  /*16a0*/  UMOV UR5, 0x400 ;  /* 0x0000040000057882 */ /* 0x000fe20000000000 */
[----:B------:R-:W-:-:S04]  /*16b0*/  IMAD.IADD R16, R15, 0x1, R16 ;  /* 0x000000010f107824 */ /* 0x000fc800078e0210 */
[----:B------:R-:W-:Y:S01]  /*16c0*/  IMAD R16, R16, UR7, R11 ;  /* 0x0000000710107c24 */ /* 0x000fe2000f8e020b */
[----:B----4-:R-:W-:-:S09]  /*16d0*/  ULEA UR5, UR6, UR5, 0x18 ;  /* 0x0000000506057291 */ /* 0x010fd2000f8ec0ff */
[----:B------:R-:W4:Y:S02]  /*16e0*/  LDS.U8 R18, [R16+UR5] ;  /* 0x0000000510127984 */ /* 0x000f240008000000 */
[----:B----4-:R-:W-:-:S05]  /*16f0*/  LEA R18, R18, R1, 0x2 ;  /* 0x0000000112127211 */ /* 0x010fca00078e10ff */
[----:B------:R-:W4:Y:S01]  /*1700*/  LDL R15, [R18] ;  /* 0x00000000120f7983 */ /* 0x000f220000100800 */
[----:B------:R-:W-:Y:S01]  /*1710*/  ISETP.NE.AND P1, PT, R4, 0x1, PT ;  /* 0x000000010400780c */ /* 0x000fe20003f25270 */
[----:B---3--:R-:W-:Y:S02]  /*1720*/  VIADD R17, R16, UR5 ;  /* 0x0000000510117c36 */ /* 0x008fe40008000000 */
[----:B----4-:R-:W-:-:S05]  /*1730*/  VIADD R15, R15, 0x1 ;  /* 0x000000010f0f7836 */ /* 0x010fca0000000000 */
[----:B------:R4:W-:Y:S05]  /*1740*/  STL [R18], R15 ;  /* 0x0000000f12007387 */ /* 0x0009ea0000100800 */
[----:B------:R-:W-:Y:S05]  /*1750*/  @!P1 BRA `(.L_x_9) ;  /* 0x0000000000349947 */ /* 0x000fea0003800000 */
[----:B------:R-:W3:Y:S02]  /*1760*/  LDS.U8 R16, [R17+UR7] ;  /* 0x0000000711107984 */ /* 0x000ee40008000000 */
[----:B---3--:R-:W-:-:S05]  /*1770*/  IMAD R16, R16, 0x4, R1 ;  /* 0x0000000410107824 */ /* 0x008fca00078e0201 */
[----:B----4-:R-:W3:Y:S01]  /*1780*/  LDL R15, [R16] ;  /* 0x00000000100f7983 */ /* 0x010ee20000100800 */
[----:B------:R-:W-:Y:S01]  /*1790*/  ISETP.NE.AND P1, PT, R4, 0x2, PT ;  /* 0x000000020400780c */ /* 0x000fe20003f25270 */
[----:B------:R-:W-:Y:S01]  /*17a0*/  VIADD R18, R17, UR7 ;  /* 0x0000000711127c36 */ /* 0x000fe20008000000 */
[----:B---3--:R-:W-:-:S05]  /*17b0*/  IADD3 R15, PT, PT, R15, 0x1, RZ ;  /* 0x000000010f0f7810 */ /* 0x008fca0007ffe0ff */
[----:B------:R3:W-:Y:S06]  /*17c0*/  STL [R16], R15 ;  /* 0x0000000f10007387 */ /* 0x0007ec0000100800 */
[----:B------:R-:W-:Y:S05]  /*17d0*/  @!P1 BRA `(.L_x_9) ;  /* 0x0000000000149947 */ /* 0x000fea0003800000 */
[----:B---3--:R-:W3:Y:S02]  /*17e0*/  LDS.U8 R16, [R18+UR7] ;  /* 0x0000000712107984 */ /* 0x008ee40008000000 */
[----:B---3--:R-:W-:-:S05]  /*17f0*/  IMAD R16, R16, 0x4, R1 ;  /* 0x0000000410107824 */ /* 0x008fca00078e0201 */
[----:B------:R-:W3:Y:S02]  /*1800*/  LDL R15, [R16] ;  /* 0x00000000100f7983 */ /* 0x000ee40000100800 */
[----:B---3--:R-:W-:-:S05]  /*1810*/  VIADD R15, R15, 0x1 ;  /* 0x000000010f0f7836 */ /* 0x008fca0000000000 */
[----:B------:R3:W-:Y:S02]  /*1820*/  STL [R16], R15 ;  /* 0x0000000f10007387 */ /* 0x0007e40000100800 */
.L_x_9:
[----:B------:R-:W-:Y:S05]  /*1830*/  @P0 BRA `(.L_x_12) ;  /* 0xfffffff000540947 */ /* 0x000fea000383ffff */
[----:B------:R0:W5:Y:S02]  /*1840*/  LDL R7, [R1] ;  /* 0x0000000001077983 */ /* 0x0001640000100800 */
.L_x_6:
[----:B------:R-:W-:Y:S01]  /*1850*/  IMAD R0, R0, R5, -0x1 ;  /* 0xffffffff00007424 */ /* 0x000fe200078e0205 */
[----:B------:R-:W-:Y:S04]  /*1860*/  BSSY.RECONVERGENT B0, `(.L_x_13) ;  /* 0x0000443000007945 */ /* 0x000fe80003800200 */
[----:B------:R-:W-:Y:S02]  /*1870*/  LEA.HI R2, R0, R0, RZ, 0x1 ;  /* 0x0000000000027211 */ /* 0x000fe400078f08ff */
[----:B------:R-:W-:Y:S02]  /*1880*/  PRMT R0, RZ, 0x7610, R0 ;  /* 0x00007610ff007816 */ /* 0x000fe40000000000 */
[----:B------:R-:W-:-:S04]  /*1890*/  SHF.R.S32.HI R2, RZ, 0x1, R2 ;  /* 0x00000001ff027819 */ /* 0x000fc80000011402 */
[----:B-----5:R-:W-:-:S13]  /*18a0*/  ISETP.GE.AND P0, PT, R7, R2, PT ;  /* 0x000000020700720c */ /* 0x020fda0003f06270 */
[----:B------:R-:W-:Y:S05]  /*18b0*/  @P0 BRA `(.L_x_14) ;  /* 0x0000004000f40947 */ /* 0x000fea0003800000 */
[----:B------:R-:W5:Y:S02]  /*18c0*/  LDL R0, [R1+0x4] ;  /* 0x0000040001007983 */ /* 0x000f640000100800 */
[----:B-----5:R-:W-:Y:S01]  /*18d0*/  IADD3 R7, PT, PT, R7, R0, RZ ;  /* 0x0000000007077210 */ /* 0x020fe20007ffe0ff */
[----:B------:R-:W-:-:S03]  /*18e0*/  IMAD.MOV.U32 R0, RZ, RZ, 0x1 ;  /* 0x00000001ff007424 */ /* 0x000fc600078e00ff */
[----:B------:R-:W-:-:S13]  /*18f0*/  ISETP.GE.AND P0, PT, R7, R2, PT ;  /* 0x000000020700720c */ /* 0x000fda0003f06270 */
[----:B------:R-:W-:Y:S05]  /*1900*/  @P0 BRA `(.L_x_14) ;  /* 0x0000004000e00947 */ /* 0x000fea0003800000 */
[----:B------:R-:W5:Y:S02]  /*1910*/  LDL R0, [R1+0x8] ;  /* 0x0000080001007983 */ /* 0x000f640000100800 */
[----:B-----5:R-:W-:Y:S02]  /*1920*/  IMAD.IADD R7, R7, 0x1, R0 ;  /* 0x0000000107077824 */ /* 0x020fe400078e0200 */
[----:B------:R-:W-:-:S03]  /*1930*/  IMAD.MOV.U32 R0, RZ, RZ, 0x2 ;  /* 0x00000002ff007424 */ /* 0x000fc600078e00ff */
[----:B------:R-:W-:-:S13]  /*1940*/  ISETP.GE.AND P0, PT, R7, R2, PT ;  /* 0x000000020700720c */ /* 0x000fda0003f06270 */
[----:B------:R-:W-:Y:S05]  /*1950*/  @P0 BRA `(.L_x_14) ;  /* 0x0000004000cc0947 */ /* 0x000fea0003800000 */
[----:B------:R-:W5:Y:S02]  /*1960*/  LDL R0, [R1+0xc] ;  /* 0x00000c0001007983 */ /* 0x000f640000100800 */
[----:B-----5:R-:W-:Y:S01]  /*1970*/  IADD3 R11, PT, PT, R7, R0, RZ ;  /* 0x00000000070b7210 */ /* 0x020fe20007ffe0ff */
[----:B------:R-:W-:-:S03]  /*1980*/  IMAD.MOV.U32 R0, RZ, RZ, 0x3 ;  /* 0x00000003ff007424 */ /* 0x000fc600078e00ff */
[----:B------:R-:W-:-:S13]  /*1990*/  ISETP.GE.AND P0, PT, R11, R2, PT ;  /* 0x000000020b00720c */ /* 0x000fda0003f06270 */
[----:B------:R-:W-:Y:S05]  /*19a0*/  @P0 BRA `(.L_x_14) ;  /* 0x0000004000b80947 */ /* 0x000fea0003800000 */
[----:B------:R-:W5:Y:S01]  /*19b0*/  LDL.128 R4, [R1+0x10] ;  /* 0x0000100001047983 */ /* 0x000f620000100c00 */
[----:B------:R-:W-:Y:S02]  /*19c0*/  IMAD.MOV.U32 R0, RZ, RZ, 0x4 ;  /* 0x00000004ff007424 */ /* 0x000fe400078e00ff */
[----:B-----5:R-:W-:-:S05]  /*19d0*/  IMAD.IADD R4, R11, 0x1, R4 ;  /* 0x000000010b047824 */ /* 0x020fca00078e0204 */
[----:B------:R-:W-:-:S13]  /*19e0*/  ISETP.GE.AND P0, PT, R4, R2, PT ;  /* 0x000000020400720c */ /* 0x000fda0003f06270 */
[----:B------:R-:W-:Y:S05]  /*19f0*/  @P0 BRA `(.L_x_14) ;  /* 0x0000004000a40947 */ /* 0x000fea0003800000 */
[----:B------:R-:W-:Y:S01]  /*1a00*/  IADD3 R5, PT, PT, R4, R5, RZ ;  /* 0x0000000504057210 */ /* 0x000fe20007ffe0ff */
[----:B------:R-:W-:-:S03]  /*1a10*/  IMAD.MOV.U32 R0, RZ, RZ, 0x5 ;  /* 0x00000005ff007424 */ /* 0x000fc600078e00ff */
[----:B------:R-:W-:-:S13]  /*1a20*/  ISETP.GE.AND P0, PT, R5, R2, PT ;  /* 0x000000020500720c */ /* 0x000fda0003f06270 */
[----:B------:R-:W-:Y:S05]  /*1a30*/  @P0 BRA `(.L_x_14) ;  /* 0x0000004000940947 */ /* 0x000fea0003800000 */
[----:B------:R-:W-:Y:S02]  /*1a40*/  IMAD.IADD R6, R5, 0x1, R6 ;  /* 0x0000000105067824 */ /* 0x000fe400078e0206 */
[----:B------:R-:W-:-:S03]  /*1a50*/  IMAD.MOV.U32 R0, RZ, RZ, 0x6 ;  /* 0x00000006ff007424 */ /* 0x000fc600078e00ff */
[----:B------:R-:W-:-:S13]  /*1a60*/  ISETP.GE.AND P0, PT, R6, R2, PT ;  /* 0x000000020600720c */ /* 0x000fda0003f06270 */
[----:B------:R-:W-:Y:S05]  /*1a70*/  @P0 BRA `(.L_x_14) ;  /* 0x0000004000840947 */ /* 0x000fea0003800000 */
[----:B------:R-:W-:Y:S01]  /*1a80*/  IADD3 R11, PT, PT, R6, R7, RZ ;  /* 0x00000007060b7210 */ /* 0x000fe20007ffe0ff */
        /* <DEDUP_REMOVED lines=522> */
[----:B------:R-:W-:Y:S01]  /*3b30*/  IMAD.IADD R6, R5, 0x1, R6 ;  /* 0x0000000105067824 */ /* 0x000fe200078e0206 */
[----:B------:R-:W-:-:S04]  /*3b40*/  MOV R0, 0x82 ;  /* 0x0000008200007802 */ /* 0x000fc80000000f00 */
[----:B------:R-:W-:-:S13]  /*3b50*/  ISETP.GE.AND P0, PT, R6, R2, PT ;  /* 0x000000020600720c */ /* 0x000fda0003f06270 */
[----:B------:R-:W-:Y:S05]  /*3b60*/  @P0 BRA `(.L_x_14) ;  /* 0x0000002000480947 */ /* 0x000fea0003800000 */
[----:B------:R-:W-:Y:S02]  /*3b70*/  IMAD.IADD R11, R6, 0x1, R7 ;  /* 0x00000001060b7824 */ /* 0x000fe400078e0207 */
[----:B------:R-:W-:-:S03]  /*3b80*/  IMAD.MOV.U32 R0, RZ, RZ, 0x83 ;  /* 0x00000083ff007424 */ /* 0x000fc600078e00ff */
[----:B------:R-:W-:-:S13]  /*3b90*/  ISETP.GE.AND P0, PT, R11, R2, PT ;  /* 0x000000020b00720c */ /* 0x000fda0003f06270 */
[----:B------:R-:W-:Y:S05]  /*3ba0*/  @P0 BRA `(.L_x_14) ;  /* 0x0000002000380947 */ /* 0x000fea0003800000 */
[----:B------:R-:W5:Y:S01]  /*3bb0*/  LDL.128 R4, [R1+0x210] ;  /* 0x0002100001047983 */ /* 0x000f620000100c00 */
[----:B------:R-:W-:Y:S01]  /*3bc0*/  IMAD.MOV.U32 R0, RZ, RZ, 0x84 ;  /* 0x00000084ff007424 */ /* 0x000fe200078e00ff */
[----:B-----5:R-:W-:-:S04]  /*3bd0*/  IADD3 R4, PT, PT, R11, R4, RZ ;  /* 0x000000040b047210 */ /* 0x020fc80007ffe0ff */
[----:B------:R-:W-:-:S13]  /*3be0*/  ISETP.GE.AND P0, PT, R4, R2, PT ;  /* 0x000000020400720c */ /* 0x000fda0003f06270 */
[----:B------:R-:W-:Y:S05]  /*3bf0*/  @P0 BRA `(.L_x_14) ;  /* 0x0000002000240947 */ /* 0x000fea0003800000 */
[----:B------:R-:W-:Y:S02]  /*3c00*/  IMAD.IADD R5, R4, 0x1, R5 ;  /* 0x0000000104057824 */ /* 0x000fe400078e0205 */
[----:B------:R-:W-:-:S03]  /*3c10*/  HFMA2 R0, -RZ, RZ, 0, 7.927417755126953125e-06 ;  /* 0x00000085ff007431 */ /* 0x000fc600000001ff */
        /* <DEDUP_REMOVED lines=11> */
[----:B------:R-:W-:Y:S01]  /*3cd0*/  MOV R0, 0x88 ;  /* 0x0000008800007802 */ /* 0x000fe20000000f00 */
[----:B-----5:R-:W-:-:S05]  /*3ce0*/  IMAD.IADD R4, R11, 0x1, R4 ;  /* 0x000000010b047824 */ /* 0x020fca00078e0204 */
        /* <DEDUP_REMOVED lines=10> */
[----:B------:R-:W-:Y:S02]  /*3d90*/  IMAD.IADD R11, R6, 0x1, R7 ;  /* 0x00000001060b7824 */ /* 0x000fe400078e0207 */
[----:B------:R-:W-:-:S03]  /*3da0*/  HFMA2 R0, -RZ, RZ, 0, 8.285045623779296875e-06 ;  /* 0x0000008bff007431 */ /* 0x000fc600000001ff */
        /* <DEDUP_REMOVED lines=25> */
[----:B------:R-:W-:-:S03]  /*3f40*/  HFMA2 R0, -RZ, RZ, 0, 8.642673492431640625e-06 ;  /* 0x00000091ff007431 */ /* 0x000fc600000001ff */
        /* <DEDUP_REMOVED lines=24> */
[----:B------:R-:W-:-:S03]  /*40d0*/  HFMA2 R0, -RZ, RZ, 0, 9.000301361083984375e-06 ;  /* 0x00000097ff007431 */ /* 0x000fc600000001ff */
        /* <DEDUP_REMOVED lines=25> */
[----:B------:R-:W-:-:S03]  /*4270*/  HFMA2 R0, -RZ, RZ, 0, 9.357929229736328125e-06 ;  /* 0x0000009dff007431 */ /* 0x000fc600000001ff */
        /* <DEDUP_REMOVED lines=24> */
[----:B------:R-:W-:-:S03]  /*4400*/  HFMA2 R0, -RZ, RZ, 0, 9.715557098388671875e-06 ;  /* 0x000000a3ff007431 */ /* 0x000fc600000001ff */
        /* <DEDUP_REMOVED lines=25> */
[----:B------:R-:W-:-:S03]  /*45a0*/  HFMA2 R0, -RZ, RZ, 0, 1.0073184967041015625e-05 ;  /* 0x000000a9ff007431 */ /* 0x000fc600000001ff */
        /* <DEDUP_REMOVED lines=24> */
[----:B------:R-:W-:-:S03]  /*4730*/  HFMA2 R0, -RZ, RZ, 0, 1.0430812835693359375e-05 ;  /* 0x000000afff007431 */ /* 0x000fc600000001ff */
        /* <DEDUP_REMOVED lines=25> */
[----:B------:R-:W-:-:S03]  /*48d0*/  HFMA2 R0, -RZ, RZ, 0, 1.0788440704345703125e-05 ;  /* 0x000000b5ff007431 */ /* 0x000fc600000001ff */
        /* <DEDUP_REMOVED lines=24> */
[----:B------:R-:W-:-:S03]  /*4a60*/  HFMA2 R0, -RZ, RZ, 0, 1.1146068572998046875e-05 ;  /* 0x000000bbff007431 */ /* 0x000fc600000001ff */
        /* <DEDUP_REMOVED lines=25> */
[----:B------:R-:W-:-:S03]  /*4c00*/  HFMA2 R0, -RZ, RZ, 0, 1.1503696441650390625e-05 ;  /* 0x000000c1ff007431 */ /* 0x000fc600000001ff */
        /* <DEDUP_REMOVED lines=24> */
[----:B------:R-:W-:-:S03]  /*4d90*/  HFMA2 R0, -RZ, RZ, 0, 1.1861324310302734375e-05 ;  /* 0x000000c7ff007431 */ /* 0x000fc600000001ff */
        /* <DEDUP_REMOVED lines=25> */
[----:B------:R-:W-:-:S03]  /*4f30*/  HFMA2 R0, -RZ, RZ, 0, 1.2218952178955078125e-05 ;  /* 0x000000cdff007431 */ /* 0x000fc600000001ff */
        /* <DEDUP_REMOVED lines=24> */
[----:B------:R-:W-:-:S03]  /*50c0*/  HFMA2 R0, -RZ, RZ, 0, 1.2576580047607421875e-05 ;  /* 0x000000d3ff007431 */ /* 0x000fc600000001ff */
        /* <DEDUP_REMOVED lines=25> */
[----:B------:R-:W-:-:S03]  /*5260*/  HFMA2 R0, -RZ, RZ, 0, 1.2934207916259765625e-05 ;  /* 0x000000d9ff007431 */ /* 0x000fc600000001ff */
        /* <DEDUP_REMOVED lines=24> */
[----:B------:R-:W-:-:S03]  /*53f0*/  HFMA2 R0, -RZ, RZ, 0, 1.3291835784912109375e-05 ;  /* 0x000000dfff007431 */ /* 0x000fc600000001ff */
        /* <DEDUP_REMOVED lines=25> */
[----:B------:R-:W-:-:S03]  /*5590*/  HFMA2 R0, -RZ, RZ, 0, 1.3649463653564453125e-05 ;  /* 0x000000e5ff007431 */ /* 0x000fc600000001ff */
        /* <DEDUP_REMOVED lines=24> */
[----:B------:R-:W-:-:S03]  /*5720*/  HFMA2 R0, -RZ, RZ, 0, 1.4007091522216796875e-05 ;  /* 0x000000ebff007431 */ /* 0x000fc600000001ff */
        /* <DEDUP_REMOVED lines=25> */
[----:B------:R-:W-:-:S03]  /*58c0*/  HFMA2 R0, -RZ, RZ, 0, 1.4364719390869140625e-05 ;  /* 0x000000f1ff007431 */ /* 0x000fc600000001ff */
        /* <DEDUP_REMOVED lines=24> */
[----:B------:R-:W-:-:S03]  /*5a50*/  HFMA2 R0, -RZ, RZ, 0, 1.4722347259521484375e-05 ;  /* 0x000000f7ff007431 */ /* 0x000fc600000001ff */
        /* <DEDUP_REMOVED lines=25> */
[----:B------:R-:W-:-:S03]  /*5bf0*/  HFMA2 R0, -RZ, RZ, 0, 1.5079975128173828125e-05 ;  /* 0x000000fdff007431 */ /* 0x000fc600000001ff */
[----:B------:R-:W-:-:S13]  /*5c00*/  ISETP.GE.AND P0, PT, R5, R2, PT ;  /* 0x000000020500720c */ /* 0x000fda0003f06270 */
[----:B------:R-:W-:Y:S05]  /*5c10*/  @P0 BRA `(.L_x_14) ;  /* 0x00000000001c0947 */ /* 0x000fea0003800000 */
[----:B------:R-:W-:Y:S01]  /*5c20*/  IMAD.IADD R6, R5, 0x1, R6 ;  /* 0x0000000105067824 */ /* 0x000fe200078e0206 */
[----:B------:R-:W-:-:S04]  /*5c30*/  MOV R0, 0xfe ;  /* 0x000000fe00007802 */ /* 0x000fc80000000f00 */
[----:B------:R-:W-:-:S13]  /*5c40*/  ISETP.GE.AND P1, PT, R6, R2, PT ;  /* 0x000000020600720c */ /* 0x000fda0003f26270 */
[----:B------:R-:W-:-:S05]  /*5c50*/  @!P1 IMAD.IADD R7, R6, 0x1, R7 ;  /* 0x0000000106079824 */ /* 0x000fca00078e0207 */
[----:B------:R-:W-:-:S04]  /*5c60*/  @!P1 ISETP.GE.AND P0, PT, R7, R2, PT ;  /* 0x000000020700920c */ /* 0x000fc80003f06270 */
[----:B------:R-:W-:-:S04]  /*5c70*/  @!P1 SEL R2, RZ, 0xffffffff, !P0 ;  /* 0xffffffffff029807 */ /* 0x000fc80004000000 */
[----:B------:R-:W-:-:S07]  /*5c80*/  @!P1 PRMT R0, R2, 0x7610, R0 ;  /* 0x0000761002009816 */ /* 0x000fce0000000000 */
.L_x_14:
[----:B------:R-:W-:Y:S05]  /*5c90*/  BSYNC.RECONVERGENT B0 ;  /* 0x0000000000007941 */ /* 0x000fea0003800200 */
.L_x_13:
[----:B------:R-:W5:Y:S01]  /*5ca0*/  LDCU UR6, c[0x0][0x398] ;  /* 0x00007300ff0677ac */ /* 0x000f620008000800 */
[----:B------:R-:W0:Y:S01]  /*5cb0*/  LDCU.64 UR4, c[0x0][0x388] ;  /* 0x00007100ff0477ac */ /* 0x000e220008000a00 */
[----:B-----5:R-:W-:Y:S02]  /*5cc0*/  IMAD R9, R9, UR6, RZ ;  /* 0x0000000609097c24 */ /* 0x020fe4000f8e02ff */
[----:B------:R-:W-:Y:S02]  /*5cd0*/  IMAD R3, R10, UR6, R3 ;  /* 0x000000060a037c24 */ /* 0x000fe4000f8e0203 */
[----:B------:R-:W-:-:S04]  /*5ce0*/  IMAD R8, R8, R9, R9 ;  /* 0x0000000908087224 */ /* 0x000fc800078e0209 */
[----:B------:R-:W-:-:S05]  /*5cf0*/  IMAD.IADD R8, R3, 0x1, R8 ;  /* 0x0000000103087824 */ /* 0x000fca00078e0208 */
[----:B0-----:R-:W-:-:S04]  /*5d00*/  IADD3 R2, P0, PT, R8, UR4, RZ ;  /* 0x0000000408027c10 */ /* 0x001fc8000ff1e0ff */
[----:B------:R-:W-:-:S05]  /*5d10*/  LEA.HI.X.SX32 R3, R8, UR5, 0x1, P0 ;  /* 0x0000000508037c11 */ /* 0x000fca00080f0eff */
[----:B------:R-:W-:Y:S01]  /*5d20*/  STG.E.U8 desc[UR8][R2.64], R0 ;  /* 0x0000000002007986 */ /* 0x000fe2000c101108 */
[----:B------:R-:W-:Y:S05]  /*5d30*/  EXIT ;  /* 0x000000000000794d */ /* 0x000fea0003800000 */
.L_x_15:
[----:B------:R-:W-:-:S00]  /*5d40*/  BRA `(.L_x_15) ;  /* 0xfffffffc00fc7947 */ /* 0x000fc0000383ffff */
[----:B------:R-:W-:-:S00]  /*5d50*/  NOP ;  /* 0x0000000000007918 */ /* 0x000fc00000000000 */
        /* <DEDUP_REMOVED lines=10> */
.L_x_16:


//--------------------- .nv.shared._Z26apply_median_filter_kernelPhS_iiiii --------------------------
	.section	.nv.shared._Z26apply_median_filter_kernelPhS_iiiii,"aw",@nobits
	.sectionflags	@""
	.align	16
	.zero		1024


//--------------------- .nv.shared.reserved.0     --------------------------
	.section	.nv.shared.reserved.0,"aw",@nobits
	.weak		__nv_reservedSMEM_offset_0_alias
	.size		__nv_reservedSMEM_offset_0_alias, 0, 64
	.other		__nv_reservedSMEM_offset_0_alias,@"STO_CUDA_RESERVED_SHARED STV_DEFAULT"
__nv_reservedSMEM_offset_0_alias:
	.zero		0
	.zero		64


//--------------------- .nv.constant0._Z26apply_median_filter_kernelPhS_iiiii --------------------------
	.section	.nv.constant0._Z26apply_median_filter_kernelPhS_iiiii,"a",@progbits
	.sectionflags	@""
	.align	4
.nv.constant0._Z26apply_median_filter_kernelPhS_iiiii:
	.zero		932


//--------------------- SYMBOLS --------------------------

	.type		.nv.reservedSmem.offset0,@object
	.size		.nv.reservedSmem.offset0,0x4
	.type		.nv.reservedSmem.cap,@object
	.size		.nv.reservedSmem.cap,0x4
